// auto-generated by cutlass_sweep.gemm — config: {"arch": "sm_100", "cluster_m": 4, "cluster_n": 4, "dtype": "tf32", "dtype_b": "tf32", "layout": "nt", "stages": 0, "tile_k": 128, "tile_m": 256, "tile_n": 64}
#include "cutlass/cutlass.h"
#include "cutlass/gemm/collective/collective_builder.hpp"
#include "cutlass/gemm/device/gemm_universal_adapter.h"
#include "cutlass/gemm/kernel/gemm_universal.hpp"
#include "cutlass/epilogue/collective/collective_builder.hpp"

using ElemA = cutlass::tfloat32_t;
using ElemB = cutlass::tfloat32_t;
using ElemCD = cutlass::tfloat32_t;
using Acc  = float;
using TileShape    = cute::Shape<cute::_256, cute::_64, cute::_128>;
using ClusterShape = cute::Shape<cute::_4, cute::_4, cute::_1>;

using CollectiveEpilogue = typename cutlass::epilogue::collective::CollectiveBuilder<
    cutlass::arch::Sm100, cutlass::arch::OpClassTensorOp,
    TileShape, ClusterShape,
    cutlass::epilogue::collective::EpilogueTileAuto,
    Acc, Acc,
    ElemCD, cutlass::layout::RowMajor, 128 / cutlass::sizeof_bits<ElemCD>::value,
    ElemCD, cutlass::layout::RowMajor, 128 / cutlass::sizeof_bits<ElemCD>::value,
    cutlass::epilogue::collective::EpilogueScheduleAuto
  >::CollectiveOp;

using CollectiveMainloop = typename cutlass::gemm::collective::CollectiveBuilder<
    cutlass::arch::Sm100, cutlass::arch::OpClassTensorOp,
    ElemA, cutlass::layout::RowMajor, 128 / cutlass::sizeof_bits<ElemA>::value,
    ElemB, cutlass::layout::ColumnMajor, 128 / cutlass::sizeof_bits<ElemB>::value,
    Acc,
    TileShape, ClusterShape,
    cutlass::gemm::collective::StageCountAutoCarveout<static_cast<int>(sizeof(typename CollectiveEpilogue::SharedStorage))>,
    cutlass::gemm::collective::KernelScheduleAuto
  >::CollectiveOp;

using GemmKernel = cutlass::gemm::kernel::GemmUniversal<
    cute::Shape<int,int,int,int>,
    CollectiveMainloop,
    CollectiveEpilogue
>;
using Gemm = cutlass::gemm::device::GemmUniversalAdapter<GemmKernel>;

// Force the device kernel symbol into the cubin without needing a host main.
auto* _anchor = &cutlass::device_kernel<GemmKernel>;


// ===== COMPILED SASS (sm_100a) =====

	.target	sm_100a

	.elftype	@"ET_EXEC"


//--------------------- .note.nv.tkinfo           --------------------------
	.section	.note.nv.tkinfo,"",@"SHT_NOTE"
	.sectionflags	@"SHF_NOTE_NV_TKINFO"
	.tkinfo
        /*0018*/ 	.word	0x00000002
        /*0030*/ 	.string	""
        /*0030*/ 	.string	"ptxas"
        /*0030*/ 	.string	"Cuda compilation tools, release 13.0, V13.0.88"
        /*0030*/ 	.string	"Build cuda_13.0.r13.0/compiler.36424714_0"
        /*0030*/ 	.string	"-arch sm_100a -m 64 "



//--------------------- .note.nv.cuinfo           --------------------------
	.section	.note.nv.cuinfo,"",@"SHT_NOTE"
	.sectionflags	@"SHF_NOTE_NV_CUINFO"
        /*0018*/ 	.short	0x0002
        /*001a*/ 	.short	0x0064
        /*001c*/ 	.short	0x0082
	.zero		2


//--------------------- .nv.info                  --------------------------
	.section	.nv.info,"",@"SHT_CUDA_INFO"
	.align	4


	//----- nvinfo : EIATTR_REGCOUNT
	.align		4
        /*0000*/ 	.byte	0x04, 0x2f
        /*0002*/ 	.short	(.L_19 - .L_18)
	.align		4
.L_18:
        /*0004*/ 	.word	index@(_ZN7cutlass13device_kernelINS_4gemm6kernel13GemmUniversalIN4cute5tupleIJiiiiEEENS1_10collective13CollectiveMmaINS1_35MainloopSm100TmaUmmaWarpSpecializedILi2ELi2ELi4ENS5_IJNS4_1CILi4EEESB_NSA_ILi1EEEEEEEENS5_IJNSA_ILi256EEENSA_ILi64EEENSA_ILi128EEEEEENS_10tfloat32_tENS5_IJlSC_lEEESJ_SK_NS4_8TiledMMAINS4_8MMA_AtomIJNS4_23SM100_MMA_TF32_2x1SM_SSISJ_SJ_fLi256ELi64ELNS4_4UMMA5MajorE0ELSP_0ELNSO_7ScaleInE0ELSQ_0EEEEEENS4_6LayoutINS5_IJSC_SC_SC_EEENS5_IJNSA_ILi0EEESV_SV_EEEEENS5_IJNS4_10UnderscoreESY_SY_EEEEENS4_28SM100_TMA_2SM_LOAD_MULTICASTENS4_14ComposedLayoutINS4_7SwizzleILi3ELi4ELi3EEENS4_18smem_ptr_flag_bitsILi32EEENST_INS5_IJNSA_ILi8EEENSA_ILi32EEEEEENS5_IJS18_SC_EEEEEEEvNS4_8identityES11_S1C_vS1D_EENS_8epilogue10collective18CollectiveEpilogueINS1F_23Sm100TmaWarpSpecializedILi4ELi2ELi16ELb1ELb0EEEJNS5_IJSH_SG_SH_EEENS5_IJNST_ISH_SC_EENST_INSA_ILi16EEESC_EEEEESJ_SK_SJ_SK_NS1F_6fusion15FusionCallbacksIS1J_NS1P_17LinearCombinationISJ_fSJ_fLNS_15FloatRoundStyleE2EEES1K_S1O_JEEENS4_5SM1004TMEM4LOAD26SM100_TMEM_LOAD_32dp32b16xENS4_13SM90_TMA_LOADENS12_INS13_ILi2ELi4ELi3EEES16_NST_INS5_IJS17_S1M_EEENS5_IJS1M_SC_EEEEEEENS4_39AutoVectorizingCopyWithAssumedAlignmentILi128EEENS4_14SM90_TMA_STOREES24_S26_S26_EEEvvEEEEvNT_6ParamsE)
        /*0008*/ 	.word	0x0000004f


	//----- nvinfo : EIATTR_FRAME_SIZE
	.align		4
.L_19:
        /*000c*/ 	.byte	0x04, 0x11
        /*000e*/ 	.short	(.L_21 - .L_20)
	.align		4
.L_20:
        /*0010*/ 	.word	index@($__internal_2_$__cuda_sm10x_tcgen05_guardrail_trap_unallocated_columns_being_dealloced)
        /*0014*/ 	.word	0x00000000


	//----- nvinfo : EIATTR_FRAME_SIZE
	.align		4
.L_21:
        /*0018*/ 	.byte	0x04, 0x11
        /*001a*/ 	.short	(.L_23 - .L_22)
	.align		4
.L_22:
        /*001c*/ 	.word	index@($__internal_1_$__cuda_sm10x_tcgen05_guardrail_trap_phase_invalid_during_alloc)
        /*0020*/ 	.word	0x00000000


	//----- nvinfo : EIATTR_FRAME_SIZE
	.align		4
.L_23:
        /*0024*/ 	.byte	0x04, 0x11
        /*0026*/ 	.short	(.L_25 - .L_24)
	.align		4
.L_24:
        /*0028*/ 	.word	index@($__internal_0_$__cuda_sm10x_tcgen05_guardrail_trap_col_being_dealloced_not_returned_by_alloc)
        /*002c*/ 	.word	0x00000000


	//----- nvinfo : EIATTR_FRAME_SIZE
	.align		4
.L_25:
        /*0030*/ 	.byte	0x04, 0x11
        /*0032*/ 	.short	(.L_27 - .L_26)
	.align		4
.L_26:
        /*0034*/ 	.word	index@(_ZN7cutlass13device_kernelINS_4gemm6kernel13GemmUniversalIN4cute5tupleIJiiiiEEENS1_10collective13CollectiveMmaINS1_35MainloopSm100TmaUmmaWarpSpecializedILi2ELi2ELi4ENS5_IJNS4_1CILi4EEESB_NSA_ILi1EEEEEEEENS5_IJNSA_ILi256EEENSA_ILi64EEENSA_ILi128EEEEEENS_10tfloat32_tENS5_IJlSC_lEEESJ_SK_NS4_8TiledMMAINS4_8MMA_AtomIJNS4_23SM100_MMA_TF32_2x1SM_SSISJ_SJ_fLi256ELi64ELNS4_4UMMA5MajorE0ELSP_0ELNSO_7ScaleInE0ELSQ_0EEEEEENS4_6LayoutINS5_IJSC_SC_SC_EEENS5_IJNSA_ILi0EEESV_SV_EEEEENS5_IJNS4_10UnderscoreESY_SY_EEEEENS4_28SM100_TMA_2SM_LOAD_MULTICASTENS4_14ComposedLayoutINS4_7SwizzleILi3ELi4ELi3EEENS4_18smem_ptr_flag_bitsILi32EEENST_INS5_IJNSA_ILi8EEENSA_ILi32EEEEEENS5_IJS18_SC_EEEEEEEvNS4_8identityES11_S1C_vS1D_EENS_8epilogue10collective18CollectiveEpilogueINS1F_23Sm100TmaWarpSpecializedILi4ELi2ELi16ELb1ELb0EEEJNS5_IJSH_SG_SH_EEENS5_IJNST_ISH_SC_EENST_INSA_ILi16EEESC_EEEEESJ_SK_SJ_SK_NS1F_6fusion15FusionCallbacksIS1J_NS1P_17LinearCombinationISJ_fSJ_fLNS_15FloatRoundStyleE2EEES1K_S1O_JEEENS4_5SM1004TMEM4LOAD26SM100_TMEM_LOAD_32dp32b16xENS4_13SM90_TMA_LOADENS12_INS13_ILi2ELi4ELi3EEES16_NST_INS5_IJS17_S1M_EEENS5_IJS1M_SC_EEEEEEENS4_39AutoVectorizingCopyWithAssumedAlignmentILi128EEENS4_14SM90_TMA_STOREES24_S26_S26_EEEvvEEEEvNT_6ParamsE)
        /*0038*/ 	.word	0x00000000


	//----- nvinfo : EIATTR_MIN_STACK_SIZE
	.align		4
.L_27:
        /*003c*/ 	.byte	0x04, 0x12
        /*003e*/ 	.short	(.L_29 - .L_28)
	.align		4
.L_28:
        /*0040*/ 	.word	index@(_ZN7cutlass13device_kernelINS_4gemm6kernel13GemmUniversalIN4cute5tupleIJiiiiEEENS1_10collective13CollectiveMmaINS1_35MainloopSm100TmaUmmaWarpSpecializedILi2ELi2ELi4ENS5_IJNS4_1CILi4EEESB_NSA_ILi1EEEEEEEENS5_IJNSA_ILi256EEENSA_ILi64EEENSA_ILi128EEEEEENS_10tfloat32_tENS5_IJlSC_lEEESJ_SK_NS4_8TiledMMAINS4_8MMA_AtomIJNS4_23SM100_MMA_TF32_2x1SM_SSISJ_SJ_fLi256ELi64ELNS4_4UMMA5MajorE0ELSP_0ELNSO_7ScaleInE0ELSQ_0EEEEEENS4_6LayoutINS5_IJSC_SC_SC_EEENS5_IJNSA_ILi0EEESV_SV_EEEEENS5_IJNS4_10UnderscoreESY_SY_EEEEENS4_28SM100_TMA_2SM_LOAD_MULTICASTENS4_14ComposedLayoutINS4_7SwizzleILi3ELi4ELi3EEENS4_18smem_ptr_flag_bitsILi32EEENST_INS5_IJNSA_ILi8EEENSA_ILi32EEEEEENS5_IJS18_SC_EEEEEEEvNS4_8identityES11_S1C_vS1D_EENS_8epilogue10collective18CollectiveEpilogueINS1F_23Sm100TmaWarpSpecializedILi4ELi2ELi16ELb1ELb0EEEJNS5_IJSH_SG_SH_EEENS5_IJNST_ISH_SC_EENST_INSA_ILi16EEESC_EEEEESJ_SK_SJ_SK_NS1F_6fusion15FusionCallbacksIS1J_NS1P_17LinearCombinationISJ_fSJ_fLNS_15FloatRoundStyleE2EEES1K_S1O_JEEENS4_5SM1004TMEM4LOAD26SM100_TMEM_LOAD_32dp32b16xENS4_13SM90_TMA_LOADENS12_INS13_ILi2ELi4ELi3EEES16_NST_INS5_IJS17_S1M_EEENS5_IJS1M_SC_EEEEEEENS4_39AutoVectorizingCopyWithAssumedAlignmentILi128EEENS4_14SM90_TMA_STOREES24_S26_S26_EEEvvEEEEvNT_6ParamsE)
        /*0044*/ 	.word	0x00000000
.L_29:


//--------------------- .nv.compat                --------------------------
	.section	.nv.compat,"",@"SHT_CUDA_COMPAT_INFO"
	.align	4
        /*0000*/ 	.byte	0x02, 0x09, 0x01, 0x00, 0x02, 0x02, 0x02, 0x00, 0x02, 0x05, 0x05, 0x00, 0x03, 0x07, 0x01, 0x01
        /*0010*/ 	.byte	0x02, 0x03, 0x01, 0x00, 0x02, 0x06, 0x01, 0x00, 0x04, 0x0b, 0x08, 0x00, 0x09, 0x00, 0x00, 0x00
        /*0020*/ 	.byte	0x00, 0x00, 0x00, 0x00


//--------------------- .nv.info._ZN7cutlass13device_kernelINS_4gemm6kernel13GemmUniversalIN4cute5tupleIJiiiiEEENS1_10collective13CollectiveMmaINS1_35MainloopSm100TmaUmmaWarpSpecializedILi2ELi2ELi4ENS5_IJNS4_1CILi4EEESB_NSA_ILi1EEEEEEEENS5_IJNSA_ILi256EEENSA_ILi64EEENSA_ILi128EEEEEENS_10tfloat32_tENS5_IJlSC_lEEESJ_SK_NS4_8TiledMMAINS4_8MMA_AtomIJNS4_23SM100_MMA_TF32_2x1SM_SSISJ_SJ_fLi256ELi64ELNS4_4UMMA5MajorE0ELSP_0ELNSO_7ScaleInE0ELSQ_0EEEEEENS4_6LayoutINS5_IJSC_SC_SC_EEENS5_IJNSA_ILi0EEESV_SV_EEEEENS5_IJNS4_10UnderscoreESY_SY_EEEEENS4_28SM100_TMA_2SM_LOAD_MULTICASTENS4_14ComposedLayoutINS4_7SwizzleILi3ELi4ELi3EEENS4_18smem_ptr_flag_bitsILi32EEENST_INS5_IJNSA_ILi8EEENSA_ILi32EEEEEENS5_IJS18_SC_EEEEEEEvNS4_8identityES11_S1C_vS1D_EENS_8epilogue10collective18CollectiveEpilogueINS1F_23Sm100TmaWarpSpecializedILi4ELi2ELi16ELb1ELb0EEEJNS5_IJSH_SG_SH_EEENS5_IJNST_ISH_SC_EENST_INSA_ILi16EEESC_EEEEESJ_SK_SJ_SK_NS1F_6fusion15FusionCallbacksIS1J_NS1P_17LinearCombinationISJ_fSJ_fLNS_15FloatRoundStyleE2EEES1K_S1O_JEEENS4_5SM1004TMEM4LOAD26SM100_TMEM_LOAD_32dp32b16xENS4_13SM90_TMA_LOADENS12_INS13_ILi2ELi4ELi3EEES16_NST_INS5_IJS17_S1M_EEENS5_IJS1M_SC_EEEEEEENS4_39AutoVectorizingCopyWithAssumedAlignmentILi128EEENS4_14SM90_TMA_STOREES24_S26_S26_EEEvvEEEEvNT_6ParamsE --------------------------
	.section	.nv.info._ZN7cutlass13device_kernelINS_4gemm6kernel13GemmUniversalIN4cute5tupleIJiiiiEEENS1_10collective13CollectiveMmaINS1_35MainloopSm100TmaUmmaWarpSpecializedILi2ELi2ELi4ENS5_IJNS4_1CILi4EEESB_NSA_ILi1EEEEEEEENS5_IJNSA_ILi256EEENSA_ILi64EEENSA_ILi128EEEEEENS_10tfloat32_tENS5_IJlSC_lEEESJ_SK_NS4_8TiledMMAINS4_8MMA_AtomIJNS4_23SM100_MMA_TF32_2x1SM_SSISJ_SJ_fLi256ELi64ELNS4_4UMMA5MajorE0ELSP_0ELNSO_7ScaleInE0ELSQ_0EEEEEENS4_6LayoutINS5_IJSC_SC_SC_EEENS5_IJNSA_ILi0EEESV_SV_EEEEENS5_IJNS4_10UnderscoreESY_SY_EEEEENS4_28SM100_TMA_2SM_LOAD_MULTICASTENS4_14ComposedLayoutINS4_7SwizzleILi3ELi4ELi3EEENS4_18smem_ptr_flag_bitsILi32EEENST_INS5_IJNSA_ILi8EEENSA_ILi32EEEEEENS5_IJS18_SC_EEEEEEEvNS4_8identityES11_S1C_vS1D_EENS_8epilogue10collective18CollectiveEpilogueINS1F_23Sm100TmaWarpSpecializedILi4ELi2ELi16ELb1ELb0EEEJNS5_IJSH_SG_SH_EEENS5_IJNST_ISH_SC_EENST_INSA_ILi16EEESC_EEEEESJ_SK_SJ_SK_NS1F_6fusion15FusionCallbacksIS1J_NS1P_17LinearCombinationISJ_fSJ_fLNS_15FloatRoundStyleE2EEES1K_S1O_JEEENS4_5SM1004TMEM4LOAD26SM100_TMEM_LOAD_32dp32b16xENS4_13SM90_TMA_LOADENS12_INS13_ILi2ELi4ELi3EEES16_NST_INS5_IJS17_S1M_EEENS5_IJS1M_SC_EEEEEEENS4_39AutoVectorizingCopyWithAssumedAlignmentILi128EEENS4_14SM90_TMA_STOREES24_S26_S26_EEEvvEEEEvNT_6ParamsE,"",@"SHT_CUDA_INFO"
	.sectionflags	@""
	.align	4


	//----- nvinfo : EIATTR_CUDA_API_VERSION
	.align		4
        /*0000*/ 	.byte	0x04, 0x37
        /*0002*/ 	.short	(.L_31 - .L_30)
.L_30:
        /*0004*/ 	.word	0x00000082


	//----- nvinfo : EIATTR_KPARAM_INFO
	.align		4
.L_31:
        /*0008*/ 	.byte	0x04, 0x17
        /*000a*/ 	.short	(.L_33 - .L_32)
.L_32:
        /*000c*/ 	.word	0x00000000
        /*0010*/ 	.short	0x0000
        /*0012*/ 	.short	0x0000
        /*0014*/ 	.byte	0x00, 0xf0, 0x01, 0x20


	//----- nvinfo : EIATTR_AT_ENTRY_FRAGMENTS
	.align		4
.L_33:
        /*0018*/ 	.byte	0x04, 0x4f
        /*001a*/ 	.short	(.L_35 - .L_34)


	//   ....[0]....
.L_34:
        /*001c*/ 	.word	0x00000007


	//----- nvinfo : EIATTR_RESERVED_SMEM_USED
	.align		4
.L_35:
        /*0020*/ 	.byte	0x01, 0x41
	.zero		2


	//----- nvinfo : EIATTR_SPARSE_MMA_MASK
	.align		4
        /*0024*/ 	.byte	0x03, 0x50
        /*0026*/ 	.short	0x0000


	//----- nvinfo : EIATTR_TCGEN05_2CTA_USED
	.align		4
        /*0028*/ 	.byte	0x01, 0x52
	.zero		2


	//----- nvinfo : EIATTR_MAXREG_COUNT
	.align		4
        /*002c*/ 	.byte	0x03, 0x1b
        /*002e*/ 	.short	0x00ff


	//----- nvinfo : EIATTR_NUM_BARRIERS
	.align		4
        /*0030*/ 	.byte	0x02, 0x4c
        /*0032*/ 	.byte	0x07
	.zero		1


	//----- nvinfo : EIATTR_EXTERNS
	.align		4
        /*0034*/ 	.byte	0x04, 0x0f
        /*0036*/ 	.short	(.L_37 - .L_36)


	//   ....[0]....
	.align		4
.L_36:
        /*0038*/ 	.word	index@(__assertfail)


	//----- nvinfo : EIATTR_MERCURY_ISA_VERSION
	.align		4
.L_37:
        /*003c*/ 	.byte	0x03, 0x5f
        /*003e*/ 	.short	0x0101


	//----- nvinfo : EIATTR_INT_WARP_WIDE_INSTR_OFFSETS
	.align		4
        /*0040*/ 	.byte	0x04, 0x31
        /*0042*/ 	.short	(.L_39 - .L_38)


	//   ....[0]....
.L_38:
        /*0044*/ 	.word	0x00000dd0


	//   ....[1]....
        /*0048*/ 	.word	0x00000e80


	//   ....[2]....
        /*004c*/ 	.word	0x00005060


	//   ....[3]....
        /*0050*/ 	.word	0x00005090


	//   ....[4]....
        /*0054*/ 	.word	0x000050b0


	//   ....[5]....
        /*0058*/ 	.word	0x00005c00


	//   ....[6]....
        /*005c*/ 	.word	0x00005c70


	//   ....[7]....
        /*0060*/ 	.word	0x00005d70


	//   ....[8]....
        /*0064*/ 	.word	0x00005df0


	//   ....[9]....
        /*0068*/ 	.word	0x00005f00


	//   ....[10]....
        /*006c*/ 	.word	0x00005f80


	//   ....[11]....
        /*0070*/ 	.word	0x00006080


	//   ....[12]....
        /*0074*/ 	.word	0x00006130


	//----- nvinfo : EIATTR_COOP_GROUP_MASK_REGIDS
	.align		4
.L_39:
        /*0078*/ 	.byte	0x04, 0x29
        /*007a*/ 	.short	(.L_41 - .L_40)


	//   ....[0]....
.L_40:
        /*007c*/ 	.word	0xffffffff


	//   ....[1]....
        /*0080*/ 	.word	0xffffffff


	//   ....[2]....
        /*0084*/ 	.word	0xffffffff


	//   ....[3]....
        /*0088*/ 	.word	0xffffffff


	//   ....[4]....
        /*008c*/ 	.word	0xffffffff


	//   ....[5]....
        /*0090*/ 	.word	0xffffffff


	//   ....[6]....
        /*0094*/ 	.word	0xffffffff


	//   ....[7]....
        /*0098*/ 	.word	0xffffffff


	//   ....[8]....
        /*009c*/ 	.word	0xffffffff


	//   ....[9]....
        /*00a0*/ 	.word	0xffffffff


	//   ....[10]....
        /*00a4*/ 	.word	0xffffffff


	//   ....[11]....
        /*00a8*/ 	.word	0xffffffff


	//   ....[12]....
        /*00ac*/ 	.word	0xffffffff


	//   ....[13]....
        /*00b0*/ 	.word	0xffffffff


	//----- nvinfo : EIATTR_COOP_GROUP_INSTR_OFFSETS
	.align		4
.L_41:
        /*00b4*/ 	.byte	0x04, 0x28
        /*00b6*/ 	.short	(.L_43 - .L_42)


	//   ....[0]....
.L_42:
        /*00b8*/ 	.word	0x000000d0


	//   ....[1]....
        /*00bc*/ 	.word	0x00000540


	//   ....[2]....
        /*00c0*/ 	.word	0x000006e0


	//   ....[3]....
        /*00c4*/ 	.word	0x00000880


	//   ....[4]....
        /*00c8*/ 	.word	0x00000980


	//   ....[5]....
        /*00cc*/ 	.word	0x00000af0


	//   ....[6]....
        /*00d0*/ 	.word	0x00000c90


	//   ....[7]....
        /*00d4*/ 	.word	0x00000ef0


	//   ....[8]....
        /*00d8*/ 	.word	0x00002a90


	//   ....[9]....
        /*00dc*/ 	.word	0x00003870


	//   ....[10]....
        /*00e0*/ 	.word	0x00003d80


	//   ....[11]....
        /*00e4*/ 	.word	0x00004030


	//   ....[12]....
        /*00e8*/ 	.word	0x00004f50


	//   ....[13]....
        /*00ec*/ 	.word	0x00005170


	//----- nvinfo : EIATTR_VRC_CTA_INIT_COUNT
	.align		4
.L_43:
        /*00f0*/ 	.byte	0x02, 0x4a
        /*00f2*/ 	.byte	0x80
	.zero		1


	//----- nvinfo : EIATTR_SYSCALL_OFFSETS
	.align		4
        /*00f4*/ 	.byte	0x04, 0x46
        /*00f6*/ 	.short	(.L_45 - .L_44)


	//   ....[0]....
.L_44:
        /*00f8*/ 	.word	0x00006db0


	//   ....[1]....
        /*00fc*/ 	.word	0x00006ea0


	//   ....[2]....
        /*0100*/ 	.word	0x00007600


	//   ....[3]....
        /*0104*/ 	.word	0x00007f90


	//   ....[4]....
        /*0108*/ 	.word	0x000088f0


	//   ....[5]....
        /*010c*/ 	.word	0x00009250


	//----- nvinfo : EIATTR_MBARRIER_INSTR_OFFSETS
	.align		4
.L_45:
        /*0110*/ 	.byte	0x04, 0x39
        /*0112*/ 	.short	(.L_47 - .L_46)


	//   ....[0]....
.L_46:
        /*0114*/ 	.word	0x00000690
        /*0118*/ 	.word	0x000000ff
        /*011c*/ 	.word	0x00000000
        /*0120*/ 	.short	0x0100
        /*0122*/ 	.byte	0x04
	.zero		1


	//   ....[1]....
        /*0124*/ 	.word	0x000006a0
        /*0128*/ 	.word	0x000000ff
        /*012c*/ 	.word	0x00000010
        /*0130*/ 	.short	0x0100
        /*0132*/ 	.byte	0x04
	.zero		1


	//   ....[2]....
        /*0134*/ 	.word	0x000006b0
        /*0138*/ 	.word	0x000000ff
        /*013c*/ 	.word	0x00000008
        /*0140*/ 	.short	0x0100
        /*0142*/ 	.byte	0x04
	.zero		1


	//   ....[3]....
        /*0144*/ 	.word	0x000006c0
        /*0148*/ 	.word	0x000000ff
        /*014c*/ 	.word	0x00000018
        /*0150*/ 	.short	0x0100
        /*0152*/ 	.byte	0x04
	.zero		1


	//   ....[4]....
        /*0154*/ 	.word	0x000007f0
        /*0158*/ 	.word	0x000000ff
        /*015c*/ 	.word	0x00000020
        /*0160*/ 	.short	0x0100
        /*0162*/ 	.byte	0x04
	.zero		1


	//   ....[5]....
        /*0164*/ 	.word	0x00000800
        /*0168*/ 	.word	0x000000ff
        /*016c*/ 	.word	0x00000040
        /*0170*/ 	.short	0x0100
        /*0172*/ 	.byte	0x04
	.zero		1


	//   ....[6]....
        /*0174*/ 	.word	0x00000810
        /*0178*/ 	.word	0x000000ff
        /*017c*/ 	.word	0x00000028
        /*0180*/ 	.short	0x0100
        /*0182*/ 	.byte	0x04
	.zero		1


	//   ....[7]....
        /*0184*/ 	.word	0x00000820
        /*0188*/ 	.word	0x000000ff
        /*018c*/ 	.word	0x00000048
        /*0190*/ 	.short	0x0100
        /*0192*/ 	.byte	0x04
	.zero		1


	//   ....[8]....
        /*0194*/ 	.word	0x00000830
        /*0198*/ 	.word	0x000000ff
        /*019c*/ 	.word	0x00000030
        /*01a0*/ 	.short	0x0100
        /*01a2*/ 	.byte	0x04
	.zero		1


	//   ....[9]....
        /*01a4*/ 	.word	0x00000840
        /*01a8*/ 	.word	0x000000ff
        /*01ac*/ 	.word	0x00000050
        /*01b0*/ 	.short	0x0100
        /*01b2*/ 	.byte	0x04
	.zero		1


	//   ....[10]....
        /*01b4*/ 	.word	0x00000850
        /*01b8*/ 	.word	0x000000ff
        /*01bc*/ 	.word	0x00000038
        /*01c0*/ 	.short	0x0100
        /*01c2*/ 	.byte	0x04
	.zero		1


	//   ....[11]....
        /*01c4*/ 	.word	0x00000860
        /*01c8*/ 	.word	0x000000ff
        /*01cc*/ 	.word	0x00000058
        /*01d0*/ 	.short	0x0100
        /*01d2*/ 	.byte	0x04
	.zero		1


	//   ....[12]....
        /*01d4*/ 	.word	0x00000950
        /*01d8*/ 	.word	0x000000ff
        /*01dc*/ 	.word	0x00000060
        /*01e0*/ 	.short	0x0100
        /*01e2*/ 	.byte	0x06
	.zero		1


	//   ....[13]....
        /*01e4*/ 	.word	0x00000960
        /*01e8*/ 	.word	0x000000ff
        /*01ec*/ 	.word	0x00000068
        /*01f0*/ 	.short	0x0100
        /*01f2*/ 	.byte	0x06
	.zero		1


	//   ....[14]....
        /*01f4*/ 	.word	0x00000aa0
        /*01f8*/ 	.word	0x000000ff
        /*01fc*/ 	.word	0x00000070
        /*0200*/ 	.short	0x0100
        /*0202*/ 	.byte	0x06
	.zero		1


	//   ....[15]....
        /*0204*/ 	.word	0x00000ab0
        /*0208*/ 	.word	0x000000ff
        /*020c*/ 	.word	0x00000080
        /*0210*/ 	.short	0x0100
        /*0212*/ 	.byte	0x06
	.zero		1


	//   ....[16]....
        /*0214*/ 	.word	0x00000ac0
        /*0218*/ 	.word	0x000000ff
        /*021c*/ 	.word	0x00000078
        /*0220*/ 	.short	0x0100
        /*0222*/ 	.byte	0x06
	.zero		1


	//   ....[17]....
        /*0224*/ 	.word	0x00000ad0
        /*0228*/ 	.word	0x000000ff
        /*022c*/ 	.word	0x00000088
        /*0230*/ 	.short	0x0100
        /*0232*/ 	.byte	0x06
	.zero		1


	//   ....[18]....
        /*0234*/ 	.word	0x00000c00
        /*0238*/ 	.word	0x000000ff
        /*023c*/ 	.word	0x00000090
        /*0240*/ 	.short	0x0100
        /*0242*/ 	.byte	0x04
	.zero		1


	//   ....[19]....
        /*0244*/ 	.word	0x00000c10
        /*0248*/ 	.word	0x000000ff
        /*024c*/ 	.word	0x000000b0
        /*0250*/ 	.short	0x0100
        /*0252*/ 	.byte	0x04
	.zero		1


	//   ....[20]....
        /*0254*/ 	.word	0x00000c20
        /*0258*/ 	.word	0x000000ff
        /*025c*/ 	.word	0x00000098
        /*0260*/ 	.short	0x0100
        /*0262*/ 	.byte	0x04
	.zero		1


	//   ....[21]....
        /*0264*/ 	.word	0x00000c30
        /*0268*/ 	.word	0x000000ff
        /*026c*/ 	.word	0x000000b8
        /*0270*/ 	.short	0x0100
        /*0272*/ 	.byte	0x04
	.zero		1


	//   ....[22]....
        /*0274*/ 	.word	0x00000c40
        /*0278*/ 	.word	0x000000ff
        /*027c*/ 	.word	0x000000a0
        /*0280*/ 	.short	0x0100
        /*0282*/ 	.byte	0x04
	.zero		1


	//   ....[23]....
        /*0284*/ 	.word	0x00000c50
        /*0288*/ 	.word	0x000000ff
        /*028c*/ 	.word	0x000000c0
        /*0290*/ 	.short	0x0100
        /*0292*/ 	.byte	0x04
	.zero		1


	//   ....[24]....
        /*0294*/ 	.word	0x00000c60
        /*0298*/ 	.word	0x000000ff
        /*029c*/ 	.word	0x000000a8
        /*02a0*/ 	.short	0x0100
        /*02a2*/ 	.byte	0x04
	.zero		1


	//   ....[25]....
        /*02a4*/ 	.word	0x00000c70
        /*02a8*/ 	.word	0x000000ff
        /*02ac*/ 	.word	0x000000c8
        /*02b0*/ 	.short	0x0100
        /*02b2*/ 	.byte	0x04
	.zero		1


	//   ....[26]....
        /*02b4*/ 	.word	0x00000d70
        /*02b8*/ 	.word	0x000000ff
        /*02bc*/ 	.word	0x000000d0
        /*02c0*/ 	.short	0x0100
        /*02c2*/ 	.byte	0x04
	.zero		1


	//   ....[27]....
        /*02c4*/ 	.word	0x00000d80
        /*02c8*/ 	.word	0x000000ff
        /*02cc*/ 	.word	0x000000e0
        /*02d0*/ 	.short	0x0100
        /*02d2*/ 	.byte	0x04
	.zero		1


	//   ....[28]....
        /*02d4*/ 	.word	0x00000d90
        /*02d8*/ 	.word	0x000000ff
        /*02dc*/ 	.word	0x000000d8
        /*02e0*/ 	.short	0x0100
        /*02e2*/ 	.byte	0x04
	.zero		1


	//   ....[29]....
        /*02e4*/ 	.word	0x00000da0
        /*02e8*/ 	.word	0x000000ff
        /*02ec*/ 	.word	0x000000e8
        /*02f0*/ 	.short	0x0100
        /*02f2*/ 	.byte	0x04
	.zero		1


	//   ....[30]....
        /*02f4*/ 	.word	0x00000eb0
        /*02f8*/ 	.word	0x000000ff
        /*02fc*/ 	.word	0x000000f0
        /*0300*/ 	.short	0x0100
        /*0302*/ 	.byte	0x06
	.zero		1


	//   ....[31]....
        /*0304*/ 	.word	0x00001d80
        /*0308*/ 	.word	0x00000000
        /*030c*/ 	.word	0x000000e0
        /*0310*/ 	.short	0x010a
        /*0312*/ 	.byte	0xff
	.zero		1


	//   ....[32]....
        /*0314*/ 	.word	0x00001db0
        /*0318*/ 	.word	0x00000000
        /*031c*/ 	.word	0x000000d0
        /*0320*/ 	.short	0x0101
        /*0322*/ 	.byte	0xff
	.zero		1


	//   ....[33]....
        /*0324*/ 	.word	0x00001e80
        /*0328*/ 	.word	0x000000ff
        /*032c*/ 	.word	0x00000010
        /*0330*/ 	.short	0x010a
        /*0332*/ 	.byte	0x04
	.zero		1


	//   ....[34]....
        /*0334*/ 	.word	0x00001f50
        /*0338*/ 	.word	0x000000ff
        /*033c*/ 	.word	0x00000010
        /*0340*/ 	.short	0x010a
        /*0342*/ 	.byte	0x06
	.zero		1


	//   ....[35]....
        /*0344*/ 	.word	0x000020b0
        /*0348*/ 	.word	0x000000ff
        /*034c*/ 	.word	0x00000010
        /*0350*/ 	.short	0x010a
        /*0352*/ 	.byte	0x04
	.zero		1


	//   ....[36]....
        /*0354*/ 	.word	0x000024b0
        /*0358*/ 	.word	0x000000ff
        /*035c*/ 	.word	0x00000068
        /*0360*/ 	.short	0x0101
        /*0362*/ 	.byte	0x16
	.zero		1


	//   ....[37]....
        /*0364*/ 	.word	0x000024d0
        /*0368*/ 	.word	0x000000ff
        /*036c*/ 	.word	0x00000010
        /*0370*/ 	.short	0x010a
        /*0372*/ 	.byte	0x04
	.zero		1


	//   ....[38]....
        /*0374*/ 	.word	0x00002550
        /*0378*/ 	.word	0x000000ff
        /*037c*/ 	.word	0x00000010
        /*0380*/ 	.short	0x010a
        /*0382*/ 	.byte	0x06
	.zero		1


	//   ....[39]....
        /*0384*/ 	.word	0x00002690
        /*0388*/ 	.word	0x000000ff
        /*038c*/ 	.word	0x00000010
        /*0390*/ 	.short	0x010a
        /*0392*/ 	.byte	0x04
	.zero		1


	//   ....[40]....
        /*0394*/ 	.word	0x00002ac0
        /*0398*/ 	.word	0x00000003
        /*039c*/ 	.word	0x00000070
        /*03a0*/ 	.short	0x010a
        /*03a2*/ 	.byte	0xff
	.zero		1


	//   ....[41]....
        /*03a4*/ 	.word	0x00002c10
        /*03a8*/ 	.word	0x00000000
        /*03ac*/ 	.word	0x00000000
        /*03b0*/ 	.short	0x0101
        /*03b2*/ 	.byte	0xff
	.zero		1


	//   ....[42]....
        /*03b4*/ 	.word	0x000031d0
        /*03b8*/ 	.word	0x000000ff
        /*03bc*/ 	.word	0x00000000
        /*03c0*/ 	.short	0x010a
        /*03c2*/ 	.byte	0x04
	.zero		1


	//   ....[43]....
        /*03c4*/ 	.word	0x00003270
        /*03c8*/ 	.word	0x00000000
        /*03cc*/ 	.word	0x00000000
        /*03d0*/ 	.short	0x010a
        /*03d2*/ 	.byte	0xff
	.zero		1


	//   ....[44]....
        /*03d4*/ 	.word	0x000033c0
        /*03d8*/ 	.word	0x00000000
        /*03dc*/ 	.word	0x000000d0
        /*03e0*/ 	.short	0x010a
        /*03e2*/ 	.byte	0xff
	.zero		1


	//   ....[45]....
        /*03e4*/ 	.word	0x00003430
        /*03e8*/ 	.word	0x00000000
        /*03ec*/ 	.word	0x00000000
        /*03f0*/ 	.short	0x0101
        /*03f2*/ 	.byte	0xff
	.zero		1


	//   ....[46]....
        /*03f4*/ 	.word	0x00003450
        /*03f8*/ 	.word	0x000000ff
        /*03fc*/ 	.word	0x00000080
        /*0400*/ 	.short	0x010a
        /*0402*/ 	.byte	0x04
	.zero		1


	//   ....[47]....
        /*0404*/ 	.word	0x00003570
        /*0408*/ 	.word	0x00000000
        /*040c*/ 	.word	0x00000070
        /*0410*/ 	.short	0x010a
        /*0412*/ 	.byte	0xff
	.zero		1


	//   ....[48]....
        /*0414*/ 	.word	0x00003670
        /*0418*/ 	.word	0x00000000
        /*041c*/ 	.word	0x00000000
        /*0420*/ 	.short	0x0101
        /*0422*/ 	.byte	0xff
	.zero		1


	//   ....[49]....
        /*0424*/ 	.word	0x00003700
        /*0428*/ 	.word	0x000000ff
        /*042c*/ 	.word	0x00000080
        /*0430*/ 	.short	0x0106
        /*0432*/ 	.byte	0x04
	.zero		1


	//   ....[50]....
        /*0434*/ 	.word	0x00003720
        /*0438*/ 	.word	0x000000ff
        /*043c*/ 	.word	0x00000080
        /*0440*/ 	.short	0x010a
        /*0442*/ 	.byte	0x04
	.zero		1


	//   ....[51]....
        /*0444*/ 	.word	0x000037b0
        /*0448*/ 	.word	0x000000ff
        /*044c*/ 	.word	0x00000080
        /*0450*/ 	.short	0x0106
        /*0452*/ 	.byte	0x07
	.zero		1


	//   ....[52]....
        /*0454*/ 	.word	0x000037f0
        /*0458*/ 	.word	0x00000000
        /*045c*/ 	.word	0x00000080
        /*0460*/ 	.short	0x010a
        /*0462*/ 	.byte	0xff
	.zero		1


	//   ....[53]....
        /*0464*/ 	.word	0x00003a60
        /*0468*/ 	.word	0x000000ff
        /*046c*/ 	.word	0x00000008
        /*0470*/ 	.short	0x010a
        /*0472*/ 	.byte	0x05
	.zero		1


	//   ....[54]....
        /*0474*/ 	.word	0x00003a80
        /*0478*/ 	.word	0x000000ff
        /*047c*/ 	.word	0x00000008
        /*0480*/ 	.short	0x010a
        /*0482*/ 	.byte	0x05
	.zero		1


	//   ....[55]....
        /*0484*/ 	.word	0x00003c20
        /*0488*/ 	.word	0x000000ff
        /*048c*/ 	.word	0x00000008
        /*0490*/ 	.short	0x010a
        /*0492*/ 	.byte	0x05
	.zero		1


	//   ....[56]....
        /*0494*/ 	.word	0x00003c40
        /*0498*/ 	.word	0x000000ff
        /*049c*/ 	.word	0x00000008
        /*04a0*/ 	.short	0x010a
        /*04a2*/ 	.byte	0x05
	.zero		1


	//   ....[57]....
        /*04a4*/ 	.word	0x00003d10
        /*04a8*/ 	.word	0x000000ff
        /*04ac*/ 	.word	0x00000000
        /*04b0*/ 	.short	0x0101
        /*04b2*/ 	.byte	0x04
	.zero		1


	//   ....[58]....
        /*04b4*/ 	.word	0x000040d0
        /*04b8*/ 	.word	0x00000003
        /*04bc*/ 	.word	0x00000070
        /*04c0*/ 	.short	0x010a
        /*04c2*/ 	.byte	0xff
	.zero		1


	//   ....[59]....
        /*04c4*/ 	.word	0x00004190
        /*04c8*/ 	.word	0x00000003
        /*04cc*/ 	.word	0x00000000
        /*04d0*/ 	.short	0x0101
        /*04d2*/ 	.byte	0xff
	.zero		1


	//   ....[60]....
        /*04d4*/ 	.word	0x00004280
        /*04d8*/ 	.word	0x000000ff
        /*04dc*/ 	.word	0x00000000
        /*04e0*/ 	.short	0x010a
        /*04e2*/ 	.byte	0x04
	.zero		1


	//   ....[61]....
        /*04e4*/ 	.word	0x00004290
        /*04e8*/ 	.word	0x000000ff
        /*04ec*/ 	.word	0x000000b0
        /*04f0*/ 	.short	0x010a
        /*04f2*/ 	.byte	0x07
	.zero		1


	//   ....[62]....
        /*04f4*/ 	.word	0x00004350
        /*04f8*/ 	.word	0x000000ff
        /*04fc*/ 	.word	0x00000000
        /*0500*/ 	.short	0x010a
        /*0502*/ 	.byte	0x05
	.zero		1


	//   ....[63]....
        /*0504*/ 	.word	0x000044a0
        /*0508*/ 	.word	0x000000ff
        /*050c*/ 	.word	0x00000000
        /*0510*/ 	.short	0x010a
        /*0512*/ 	.byte	0x07
	.zero		1


	//   ....[64]....
        /*0514*/ 	.word	0x00004c10
        /*0518*/ 	.word	0x000000ff
        /*051c*/ 	.word	0x00000000
        /*0520*/ 	.short	0x010a
        /*0522*/ 	.byte	0x04
	.zero		1


	//   ....[65]....
        /*0524*/ 	.word	0x00004cb0
        /*0528*/ 	.word	0x000000ff
        /*052c*/ 	.word	0x00000000
        /*0530*/ 	.short	0x010a
        /*0532*/ 	.byte	0x05
	.zero		1


	//   ....[66]....
        /*0534*/ 	.word	0x00004d40
        /*0538*/ 	.word	0x000000ff
        /*053c*/ 	.word	0x00000000
        /*0540*/ 	.short	0x010a
        /*0542*/ 	.byte	0x05
	.zero		1


	//   ....[67]....
        /*0544*/ 	.word	0x00004de0
        /*0548*/ 	.word	0x00000002
        /*054c*/ 	.word	0x00000000
        /*0550*/ 	.short	0x010a
        /*0552*/ 	.byte	0xff
	.zero		1


	//   ....[68]....
        /*0554*/ 	.word	0x00004e20
        /*0558*/ 	.word	0x00000002
        /*055c*/ 	.word	0x00000000
        /*0560*/ 	.short	0x010a
        /*0562*/ 	.byte	0xff
	.zero		1


	//   ....[69]....
        /*0564*/ 	.word	0x00004ea0
        /*0568*/ 	.word	0x000000ff
        /*056c*/ 	.word	0x00000000
        /*0570*/ 	.short	0x0101
        /*0572*/ 	.byte	0x04
	.zero		1


	//   ....[70]....
        /*0574*/ 	.word	0x00004ee0
        /*0578*/ 	.word	0x000000ff
        /*057c*/ 	.word	0x000000f0
        /*0580*/ 	.short	0x010a
        /*0582*/ 	.byte	0x3e
	.zero		1


	//   ....[71]....
        /*0584*/ 	.word	0x00004f40
        /*0588*/ 	.word	0x000000ff
        /*058c*/ 	.word	0x00000000
        /*0590*/ 	.short	0x0101
        /*0592*/ 	.byte	0x04
	.zero		1


	//   ....[72]....
        /*0594*/ 	.word	0x00005400
        /*0598*/ 	.word	0x0000000c
        /*059c*/ 	.word	0x00000070
        /*05a0*/ 	.short	0x010a
        /*05a2*/ 	.byte	0xff
	.zero		1


	//   ....[73]....
        /*05a4*/ 	.word	0x00005570
        /*05a8*/ 	.word	0x00000000
        /*05ac*/ 	.word	0x00000000
        /*05b0*/ 	.short	0x0101
        /*05b2*/ 	.byte	0xff
	.zero		1


	//   ....[74]....
        /*05b4*/ 	.word	0x00005a00
        /*05b8*/ 	.word	0x000000ff
        /*05bc*/ 	.word	0x00000068
        /*05c0*/ 	.short	0x010a
        /*05c2*/ 	.byte	0x15
	.zero		1


	//   ....[75]....
        /*05c4*/ 	.word	0x00005b80
        /*05c8*/ 	.word	0x000000ff
        /*05cc*/ 	.word	0x00000040
        /*05d0*/ 	.short	0x010a
        /*05d2*/ 	.byte	0x15
	.zero		1


	//   ....[76]....
        /*05d4*/ 	.word	0x00005d20
        /*05d8*/ 	.word	0x000000ff
        /*05dc*/ 	.word	0x00000020
        /*05e0*/ 	.short	0x010b
        /*05e2*/ 	.byte	0x15
	.zero		1


	//   ....[77]....
        /*05e4*/ 	.word	0x00005d30
        /*05e8*/ 	.word	0x000000ff
        /*05ec*/ 	.word	0x00000000
        /*05f0*/ 	.short	0x0101
        /*05f2*/ 	.byte	0x06
	.zero		1


	//   ....[78]....
        /*05f4*/ 	.word	0x00005d40
        /*05f8*/ 	.word	0x000000ff
        /*05fc*/ 	.word	0x00000048
        /*0600*/ 	.short	0x010a
        /*0602*/ 	.byte	0x15
	.zero		1


	//   ....[79]....
        /*0604*/ 	.word	0x00005eb0
        /*0608*/ 	.word	0x000000ff
        /*060c*/ 	.word	0x00000028
        /*0610*/ 	.short	0x010b
        /*0612*/ 	.byte	0x15
	.zero		1


	//   ....[80]....
        /*0614*/ 	.word	0x00005ec0
        /*0618*/ 	.word	0x000000ff
        /*061c*/ 	.word	0x00000000
        /*0620*/ 	.short	0x0101
        /*0622*/ 	.byte	0x06
	.zero		1


	//   ....[81]....
        /*0624*/ 	.word	0x00005ed0
        /*0628*/ 	.word	0x000000ff
        /*062c*/ 	.word	0x00000050
        /*0630*/ 	.short	0x010a
        /*0632*/ 	.byte	0x15
	.zero		1


	//   ....[82]....
        /*0634*/ 	.word	0x00006030
        /*0638*/ 	.word	0x000000ff
        /*063c*/ 	.word	0x00000030
        /*0640*/ 	.short	0x010b
        /*0642*/ 	.byte	0x15
	.zero		1


	//   ....[83]....
        /*0644*/ 	.word	0x00006040
        /*0648*/ 	.word	0x000000ff
        /*064c*/ 	.word	0x00000000
        /*0650*/ 	.short	0x0101
        /*0652*/ 	.byte	0x06
	.zero		1


	//   ....[84]....
        /*0654*/ 	.word	0x00006050
        /*0658*/ 	.word	0x000000ff
        /*065c*/ 	.word	0x00000058
        /*0660*/ 	.short	0x010a
        /*0662*/ 	.byte	0x15
	.zero		1


	//   ....[85]....
        /*0664*/ 	.word	0x00006250
        /*0668*/ 	.word	0x000000ff
        /*066c*/ 	.word	0x00000038
        /*0670*/ 	.short	0x010b
        /*0672*/ 	.byte	0x15
	.zero		1


	//   ....[86]....
        /*0674*/ 	.word	0x00006260
        /*0678*/ 	.word	0x000000ff
        /*067c*/ 	.word	0x00000000
        /*0680*/ 	.short	0x0101
        /*0682*/ 	.byte	0x25
	.zero		1


	//   ....[87]....
        /*0684*/ 	.word	0x00006290
        /*0688*/ 	.word	0x000000ff
        /*068c*/ 	.word	0x00000040
        /*0690*/ 	.short	0x010a
        /*0692*/ 	.byte	0x15
	.zero		1


	//   ....[88]....
        /*0694*/ 	.word	0x000062b0
        /*0698*/ 	.word	0x000000ff
        /*069c*/ 	.word	0x00000048
        /*06a0*/ 	.short	0x010a
        /*06a2*/ 	.byte	0x15
	.zero		1


	//   ....[89]....
        /*06a4*/ 	.word	0x000062d0
        /*06a8*/ 	.word	0x000000ff
        /*06ac*/ 	.word	0x00000050
        /*06b0*/ 	.short	0x010a
        /*06b2*/ 	.byte	0x15
	.zero		1


	//   ....[90]....
        /*06b4*/ 	.word	0x00006310
        /*06b8*/ 	.word	0x00000000
        /*06bc*/ 	.word	0x00000058
        /*06c0*/ 	.short	0x010a
        /*06c2*/ 	.byte	0xff
	.zero		1


	//   ....[91]....
        /*06c4*/ 	.word	0x00006640
        /*06c8*/ 	.word	0x00000003
        /*06cc*/ 	.word	0x00000070
        /*06d0*/ 	.short	0x010a
        /*06d2*/ 	.byte	0xff
	.zero		1


	//   ....[92]....
        /*06d4*/ 	.word	0x000067c0
        /*06d8*/ 	.word	0x00000000
        /*06dc*/ 	.word	0x00000000
        /*06e0*/ 	.short	0x0101
        /*06e2*/ 	.byte	0xff
	.zero		1


	//   ....[93]....
        /*06e4*/ 	.word	0x000072d0
        /*06e8*/ 	.word	0x000000ff
        /*06ec*/ 	.word	0x00000020
        /*06f0*/ 	.short	0x010a
        /*06f2*/ 	.byte	0x2b
	.zero		1


	//   ....[94]....
        /*06f4*/ 	.word	0x00007300
        /*06f8*/ 	.word	0x0000004a
        /*06fc*/ 	.word	0x00000090
        /*0700*/ 	.short	0x010a
        /*0702*/ 	.byte	0xff
	.zero		1


	//   ....[95]....
        /*0704*/ 	.word	0x000073f0
        /*0708*/ 	.word	0x000000ff
        /*070c*/ 	.word	0x00000020
        /*0710*/ 	.short	0x010a
        /*0712*/ 	.byte	0x2b
	.zero		1


	//   ....[96]....
        /*0714*/ 	.word	0x000074e0
        /*0718*/ 	.word	0x0000004a
        /*071c*/ 	.word	0x00000090
        /*0720*/ 	.short	0x010a
        /*0722*/ 	.byte	0xff
	.zero		1


	//   ....[97]....
        /*0724*/ 	.word	0x00007cb0
        /*0728*/ 	.word	0x00000000
        /*072c*/ 	.word	0x00000000
        /*0730*/ 	.short	0x0101
        /*0732*/ 	.byte	0xff
	.zero		1


	//   ....[98]....
        /*0734*/ 	.word	0x00007cd0
        /*0738*/ 	.word	0x00000002
        /*073c*/ 	.word	0x00000020
        /*0740*/ 	.short	0x010a
        /*0742*/ 	.byte	0xff
	.zero		1


	//   ....[99]....
        /*0744*/ 	.word	0x00007db0
        /*0748*/ 	.word	0x00000002
        /*074c*/ 	.word	0x00000020
        /*0750*/ 	.short	0x010a
        /*0752*/ 	.byte	0xff
	.zero		1


	//   ....[100]....
        /*0754*/ 	.word	0x00008620
        /*0758*/ 	.word	0x00000015
        /*075c*/ 	.word	0x00000000
        /*0760*/ 	.short	0x0101
        /*0762*/ 	.byte	0xff
	.zero		1


	//   ....[101]....
        /*0764*/ 	.word	0x00008640
        /*0768*/ 	.word	0x00000000
        /*076c*/ 	.word	0x00000020
        /*0770*/ 	.short	0x010a
        /*0772*/ 	.byte	0xff
	.zero		1


	//   ....[102]....
        /*0774*/ 	.word	0x00008710
        /*0778*/ 	.word	0x00000000
        /*077c*/ 	.word	0x00000020
        /*0780*/ 	.short	0x010a
        /*0782*/ 	.byte	0xff
	.zero		1


	//   ....[103]....
        /*0784*/ 	.word	0x00008f80
        /*0788*/ 	.word	0x00000015
        /*078c*/ 	.word	0x00000000
        /*0790*/ 	.short	0x0101
        /*0792*/ 	.byte	0xff
	.zero		1


	//   ....[104]....
        /*0794*/ 	.word	0x00008fa0
        /*0798*/ 	.word	0x00000000
        /*079c*/ 	.word	0x00000020
        /*07a0*/ 	.short	0x010a
        /*07a2*/ 	.byte	0xff
	.zero		1


	//   ....[105]....
        /*07a4*/ 	.word	0x00009070
        /*07a8*/ 	.word	0x00000000
        /*07ac*/ 	.word	0x00000020
        /*07b0*/ 	.short	0x010a
        /*07b2*/ 	.byte	0xff
	.zero		1


	//   ....[106]....
        /*07b4*/ 	.word	0x00009380
        /*07b8*/ 	.word	0x0000004a
        /*07bc*/ 	.word	0x00000000
        /*07c0*/ 	.short	0x0101
        /*07c2*/ 	.byte	0xff
	.zero		1


	//   ....[107]....
        /*07c4*/ 	.word	0x00009930
        /*07c8*/ 	.word	0x00000000
        /*07cc*/ 	.word	0x00000000
        /*07d0*/ 	.short	0x0101
        /*07d2*/ 	.byte	0xff
	.zero		1


	//   ....[108]....
        /*07d4*/ 	.word	0x00009bf0
        /*07d8*/ 	.word	0x000000ff
        /*07dc*/ 	.word	0x00000000
        /*07e0*/ 	.short	0x0101
        /*07e2*/ 	.byte	0x06
	.zero		1


	//   ....[109]....
        /*07e4*/ 	.word	0x00009c10
        /*07e8*/ 	.word	0x00000000
        /*07ec*/ 	.word	0x000000e0
        /*07f0*/ 	.short	0x010a
        /*07f2*/ 	.byte	0xff
	.zero		1


	//   ....[110]....
        /*07f4*/ 	.word	0x00009c70
        /*07f8*/ 	.word	0x00000000
        /*07fc*/ 	.word	0x00000010
        /*0800*/ 	.short	0x010a
        /*0802*/ 	.byte	0xff
	.zero		1


	//   ....[111]....
        /*0804*/ 	.word	0x00009cd0
        /*0808*/ 	.word	0x00000000
        /*080c*/ 	.word	0x00000010
        /*0810*/ 	.short	0x010a
        /*0812*/ 	.byte	0xff
	.zero		1


	//   ....[112]....
        /*0814*/ 	.word	0x00009d20
        /*0818*/ 	.word	0x00000003
        /*081c*/ 	.word	0x00000070
        /*0820*/ 	.short	0x010a
        /*0822*/ 	.byte	0xff
	.zero		1


	//   ....[113]....
        /*0824*/ 	.word	0x00009d80
        /*0828*/ 	.word	0x00000000
        /*082c*/ 	.word	0x00000000
        /*0830*/ 	.short	0x010a
        /*0832*/ 	.byte	0xff
	.zero		1


	//   ....[114]....
        /*0834*/ 	.word	0x00009dd0
        /*0838*/ 	.word	0x00000000
        /*083c*/ 	.word	0x000000d0
        /*0840*/ 	.short	0x010a
        /*0842*/ 	.byte	0xff
	.zero		1


	//   ....[115]....
        /*0844*/ 	.word	0x00009e30
        /*0848*/ 	.word	0x00000000
        /*084c*/ 	.word	0x00000080
        /*0850*/ 	.short	0x010a
        /*0852*/ 	.byte	0xff
	.zero		1


	//   ....[116]....
        /*0854*/ 	.word	0x00009e80
        /*0858*/ 	.word	0x00000000
        /*085c*/ 	.word	0x00000070
        /*0860*/ 	.short	0x010a
        /*0862*/ 	.byte	0xff
	.zero		1


	//   ....[117]....
        /*0864*/ 	.word	0x00009ee0
        /*0868*/ 	.word	0x00000000
        /*086c*/ 	.word	0x00000080
        /*0870*/ 	.short	0x010a
        /*0872*/ 	.byte	0xff
	.zero		1


	//   ....[118]....
        /*0874*/ 	.word	0x00009f40
        /*0878*/ 	.word	0x00000007
        /*087c*/ 	.word	0x00000008
        /*0880*/ 	.short	0x010a
        /*0882*/ 	.byte	0xff
	.zero		1


	//   ....[119]....
        /*0884*/ 	.word	0x0000a030
        /*0888*/ 	.word	0x00000005
        /*088c*/ 	.word	0x00000008
        /*0890*/ 	.short	0x010a
        /*0892*/ 	.byte	0xff
	.zero		1


	//   ....[120]....
        /*0894*/ 	.word	0x0000a080
        /*0898*/ 	.word	0x00000003
        /*089c*/ 	.word	0x00000070
        /*08a0*/ 	.short	0x010a
        /*08a2*/ 	.byte	0xff
	.zero		1


	//   ....[121]....
        /*08a4*/ 	.word	0x0000a0f0
        /*08a8*/ 	.word	0x00000003
        /*08ac*/ 	.word	0x000000b0
        /*08b0*/ 	.short	0x010a
        /*08b2*/ 	.byte	0xff
	.zero		1


	//   ....[122]....
        /*08b4*/ 	.word	0x0000a150
        /*08b8*/ 	.word	0x00000003
        /*08bc*/ 	.word	0x00000000
        /*08c0*/ 	.short	0x010a
        /*08c2*/ 	.byte	0xff
	.zero		1


	//   ....[123]....
        /*08c4*/ 	.word	0x0000a1b0
        /*08c8*/ 	.word	0x00000002
        /*08cc*/ 	.word	0x00000000
        /*08d0*/ 	.short	0x010a
        /*08d2*/ 	.byte	0xff
	.zero		1


	//   ....[124]....
        /*08d4*/ 	.word	0x0000a210
        /*08d8*/ 	.word	0x00000002
        /*08dc*/ 	.word	0x00000000
        /*08e0*/ 	.short	0x010a
        /*08e2*/ 	.byte	0xff
	.zero		1


	//   ....[125]....
        /*08e4*/ 	.word	0x0000a270
        /*08e8*/ 	.word	0x00000002
        /*08ec*/ 	.word	0x00000000
        /*08f0*/ 	.short	0x010a
        /*08f2*/ 	.byte	0xff
	.zero		1


	//   ....[126]....
        /*08f4*/ 	.word	0x0000a2d0
        /*08f8*/ 	.word	0x00000002
        /*08fc*/ 	.word	0x000000f0
        /*0900*/ 	.short	0x010a
        /*0902*/ 	.byte	0xff
	.zero		1


	//   ....[127]....
        /*0904*/ 	.word	0x0000a320
        /*0908*/ 	.word	0x0000000c
        /*090c*/ 	.word	0x00000070
        /*0910*/ 	.short	0x010a
        /*0912*/ 	.byte	0xff
	.zero		1


	//   ....[128]....
        /*0914*/ 	.word	0x0000a380
        /*0918*/ 	.word	0x00000000
        /*091c*/ 	.word	0x00000068
        /*0920*/ 	.short	0x010a
        /*0922*/ 	.byte	0xff
	.zero		1


	//   ....[129]....
        /*0924*/ 	.word	0x0000a3e0
        /*0928*/ 	.word	0x00000000
        /*092c*/ 	.word	0x00000040
        /*0930*/ 	.short	0x010a
        /*0932*/ 	.byte	0xff
	.zero		1


	//   ....[130]....
        /*0934*/ 	.word	0x0000a440
        /*0938*/ 	.word	0x00000000
        /*093c*/ 	.word	0x00000048
        /*0940*/ 	.short	0x010a
        /*0942*/ 	.byte	0xff
	.zero		1


	//   ....[131]....
        /*0944*/ 	.word	0x0000a4a0
        /*0948*/ 	.word	0x00000000
        /*094c*/ 	.word	0x00000050
        /*0950*/ 	.short	0x010a
        /*0952*/ 	.byte	0xff
	.zero		1


	//   ....[132]....
        /*0954*/ 	.word	0x0000a500
        /*0958*/ 	.word	0x00000000
        /*095c*/ 	.word	0x00000058
        /*0960*/ 	.short	0x010a
        /*0962*/ 	.byte	0xff
	.zero		1


	//   ....[133]....
        /*0964*/ 	.word	0x0000a560
        /*0968*/ 	.word	0x00000000
        /*096c*/ 	.word	0x00000040
        /*0970*/ 	.short	0x010a
        /*0972*/ 	.byte	0xff
	.zero		1


	//   ....[134]....
        /*0974*/ 	.word	0x0000a5c0
        /*0978*/ 	.word	0x00000000
        /*097c*/ 	.word	0x00000048
        /*0980*/ 	.short	0x010a
        /*0982*/ 	.byte	0xff
	.zero		1


	//   ....[135]....
        /*0984*/ 	.word	0x0000a620
        /*0988*/ 	.word	0x00000000
        /*098c*/ 	.word	0x00000050
        /*0990*/ 	.short	0x010a
        /*0992*/ 	.byte	0xff
	.zero		1


	//   ....[136]....
        /*0994*/ 	.word	0x0000a670
        /*0998*/ 	.word	0x00000003
        /*099c*/ 	.word	0x00000070
        /*09a0*/ 	.short	0x010a
        /*09a2*/ 	.byte	0xff
	.zero		1


	//   ....[137]....
        /*09a4*/ 	.word	0x0000a6d0
        /*09a8*/ 	.word	0x00000002
        /*09ac*/ 	.word	0x00000020
        /*09b0*/ 	.short	0x010a
        /*09b2*/ 	.byte	0xff
	.zero		1


	//   ....[138]....
        /*09b4*/ 	.word	0x0000a720
        /*09b8*/ 	.word	0x0000004a
        /*09bc*/ 	.word	0x00000090
        /*09c0*/ 	.short	0x010a
        /*09c2*/ 	.byte	0xff
	.zero		1


	//   ....[139]....
        /*09c4*/ 	.word	0x0000a770
        /*09c8*/ 	.word	0x00000002
        /*09cc*/ 	.word	0x00000020
        /*09d0*/ 	.short	0x010a
        /*09d2*/ 	.byte	0xff
	.zero		1


	//   ....[140]....
        /*09d4*/ 	.word	0x0000a7c0
        /*09d8*/ 	.word	0x00000000
        /*09dc*/ 	.word	0x00000020
        /*09e0*/ 	.short	0x010a
        /*09e2*/ 	.byte	0xff
	.zero		1


	//   ....[141]....
        /*09e4*/ 	.word	0x0000a810
        /*09e8*/ 	.word	0x00000000
        /*09ec*/ 	.word	0x00000020
        /*09f0*/ 	.short	0x010a
        /*09f2*/ 	.byte	0xff
	.zero		1


	//----- nvinfo : EIATTR_NUM_MBARRIERS
	.align		4
.L_47:
        /*09f4*/ 	.byte	0x03, 0x38
        /*09f6*/ 	.short	0x001f


	//----- nvinfo : EIATTR_EXIT_INSTR_OFFSETS
	.align		4
        /*09f8*/ 	.byte	0x04, 0x1c
        /*09fa*/ 	.short	(.L_49 - .L_48)


	//   ....[0]....
.L_48:
        /*09fc*/ 	.word	0x000032a0


	//   ....[1]....
        /*0a00*/ 	.word	0x000037c0


	//   ....[2]....
        /*0a04*/ 	.word	0x00003820


	//   ....[3]....
        /*0a08*/ 	.word	0x00005180


	//   ....[4]....
        /*0a0c*/ 	.word	0x00006340


	//   ....[5]....
        /*0a10*/ 	.word	0x00006380


	//   ....[6]....
        /*0a14*/ 	.word	0x00009ae0


	//   ....[7]....
        /*0a18*/ 	.word	0x00009b50


	//   ....[8]....
        /*0a1c*/ 	.word	0x00009b80


	//   ....[9]....
        /*0a20*/ 	.word	0x00009c00


	//----- nvinfo : EIATTR_MAX_THREADS
	.align		4
.L_49:
        /*0a24*/ 	.byte	0x04, 0x05
        /*0a26*/ 	.short	(.L_51 - .L_50)
.L_50:
        /*0a28*/ 	.word	0x00000100
        /*0a2c*/ 	.word	0x00000001
        /*0a30*/ 	.word	0x00000001


	//----- nvinfo : EIATTR_CRS_STACK_SIZE
	.align		4
.L_51:
        /*0a34*/ 	.byte	0x04, 0x1e
        /*0a36*/ 	.short	(.L_53 - .L_52)
.L_52:
        /*0a38*/ 	.word	0x00000000


	//----- nvinfo : EIATTR_CBANK_PARAM_SIZE
	.align		4
.L_53:
        /*0a3c*/ 	.byte	0x03, 0x19
        /*0a3e*/ 	.short	0x0800


	//----- nvinfo : EIATTR_PARAM_CBANK
	.align		4
        /*0a40*/ 	.byte	0x04, 0x0a
        /*0a42*/ 	.short	(.L_55 - .L_54)
	.align		4
.L_54:
        /*0a44*/ 	.word	index@(.nv.constant0._ZN7cutlass13device_kernelINS_4gemm6kernel13GemmUniversalIN4cute5tupleIJiiiiEEENS1_10collective13CollectiveMmaINS1_35MainloopSm100TmaUmmaWarpSpecializedILi2ELi2ELi4ENS5_IJNS4_1CILi4EEESB_NSA_ILi1EEEEEEEENS5_IJNSA_ILi256EEENSA_ILi64EEENSA_ILi128EEEEEENS_10tfloat32_tENS5_IJlSC_lEEESJ_SK_NS4_8TiledMMAINS4_8MMA_AtomIJNS4_23SM100_MMA_TF32_2x1SM_SSISJ_SJ_fLi256ELi64ELNS4_4UMMA5MajorE0ELSP_0ELNSO_7ScaleInE0ELSQ_0EEEEEENS4_6LayoutINS5_IJSC_SC_SC_EEENS5_IJNSA_ILi0EEESV_SV_EEEEENS5_IJNS4_10UnderscoreESY_SY_EEEEENS4_28SM100_TMA_2SM_LOAD_MULTICASTENS4_14ComposedLayoutINS4_7SwizzleILi3ELi4ELi3EEENS4_18smem_ptr_flag_bitsILi32EEENST_INS5_IJNSA_ILi8EEENSA_ILi32EEEEEENS5_IJS18_SC_EEEEEEEvNS4_8identityES11_S1C_vS1D_EENS_8epilogue10collective18CollectiveEpilogueINS1F_23Sm100TmaWarpSpecializedILi4ELi2ELi16ELb1ELb0EEEJNS5_IJSH_SG_SH_EEENS5_IJNST_ISH_SC_EENST_INSA_ILi16EEESC_EEEEESJ_SK_SJ_SK_NS1F_6fusion15FusionCallbacksIS1J_NS1P_17LinearCombinationISJ_fSJ_fLNS_15FloatRoundStyleE2EEES1K_S1O_JEEENS4_5SM1004TMEM4LOAD26SM100_TMEM_LOAD_32dp32b16xENS4_13SM90_TMA_LOADENS12_INS13_ILi2ELi4ELi3EEES16_NST_INS5_IJS17_S1M_EEENS5_IJS1M_SC_EEEEEEENS4_39AutoVectorizingCopyWithAssumedAlignmentILi128EEENS4_14SM90_TMA_STOREES24_S26_S26_EEEvvEEEEvNT_6ParamsE)
        /*0a48*/ 	.short	0x0380
        /*0a4a*/ 	.short	0x0800


	//----- nvinfo : EIATTR_SW_WAR
	.align		4
.L_55:
        /*0a4c*/ 	.byte	0x04, 0x36
        /*0a4e*/ 	.short	(.L_57 - .L_56)
.L_56:
        /*0a50*/ 	.word	0x00000008
.L_57:


//--------------------- .nv.callgraph             --------------------------
	.section	.nv.callgraph,"",@"SHT_CUDA_CALLGRAPH"
	.align	4
	.sectionentsize	8
	.align		4
        /*0000*/ 	.word	0x00000000
	.align		4
        /*0004*/ 	.word	0xffffffff
	.align		4
        /*0008*/ 	.word	index@(_ZN7cutlass13device_kernelINS_4gemm6kernel13GemmUniversalIN4cute5tupleIJiiiiEEENS1_10collective13CollectiveMmaINS1_35MainloopSm100TmaUmmaWarpSpecializedILi2ELi2ELi4ENS5_IJNS4_1CILi4EEESB_NSA_ILi1EEEEEEEENS5_IJNSA_ILi256EEENSA_ILi64EEENSA_ILi128EEEEEENS_10tfloat32_tENS5_IJlSC_lEEESJ_SK_NS4_8TiledMMAINS4_8MMA_AtomIJNS4_23SM100_MMA_TF32_2x1SM_SSISJ_SJ_fLi256ELi64ELNS4_4UMMA5MajorE0ELSP_0ELNSO_7ScaleInE0ELSQ_0EEEEEENS4_6LayoutINS5_IJSC_SC_SC_EEENS5_IJNSA_ILi0EEESV_SV_EEEEENS5_IJNS4_10UnderscoreESY_SY_EEEEENS4_28SM100_TMA_2SM_LOAD_MULTICASTENS4_14ComposedLayoutINS4_7SwizzleILi3ELi4ELi3EEENS4_18smem_ptr_flag_bitsILi32EEENST_INS5_IJNSA_ILi8EEENSA_ILi32EEEEEENS5_IJS18_SC_EEEEEEEvNS4_8identityES11_S1C_vS1D_EENS_8epilogue10collective18CollectiveEpilogueINS1F_23Sm100TmaWarpSpecializedILi4ELi2ELi16ELb1ELb0EEEJNS5_IJSH_SG_SH_EEENS5_IJNST_ISH_SC_EENST_INSA_ILi16EEESC_EEEEESJ_SK_SJ_SK_NS1F_6fusion15FusionCallbacksIS1J_NS1P_17LinearCombinationISJ_fSJ_fLNS_15FloatRoundStyleE2EEES1K_S1O_JEEENS4_5SM1004TMEM4LOAD26SM100_TMEM_LOAD_32dp32b16xENS4_13SM90_TMA_LOADENS12_INS13_ILi2ELi4ELi3EEES16_NST_INS5_IJS17_S1M_EEENS5_IJS1M_SC_EEEEEEENS4_39AutoVectorizingCopyWithAssumedAlignmentILi128EEENS4_14SM90_TMA_STOREES24_S26_S26_EEEvvEEEEvNT_6ParamsE)
	.align		4
        /*000c*/ 	.word	index@(__assertfail)
	.align		4
        /*0010*/ 	.word	0x00000000
	.align		4
        /*0014*/ 	.word	0xfffffffe
	.align		4
        /*0018*/ 	.word	0x00000000
	.align		4
        /*001c*/ 	.word	0xfffffffd
	.align		4
        /*0020*/ 	.word	0x00000000
	.align		4
        /*0024*/ 	.word	0xfffffffc


//--------------------- .nv.constant4             --------------------------
	.section	.nv.constant4,"a",@progbits
	.align	8
	.align		8
.nv.constant4:
        /*0000*/ 	.dword	__assertfail
	.align		8
        /*0008*/ 	.dword	__unnamed_1
	.align		8
        /*0010*/ 	.dword	__unnamed_2
	.align		8
        /*0018*/ 	.dword	_ZN40_INTERNAL_7a0a021c_4_k_cu_e20fd838_259404cuda3std3__45__cpo5beginE
	.align		8
        /*0020*/ 	.dword	_ZN40_INTERNAL_7a0a021c_4_k_cu_e20fd838_259404cuda3std3__45__cpo3endE
	.align		8
        /*0028*/ 	.dword	_ZN40_INTERNAL_7a0a021c_4_k_cu_e20fd838_259404cuda3std3__45__cpo6cbeginE
	.align		8
        /*0030*/ 	.dword	_ZN40_INTERNAL_7a0a021c_4_k_cu_e20fd838_259404cuda3std3__45__cpo4cendE
	.align		8
        /*0038*/ 	.dword	_ZN40_INTERNAL_7a0a021c_4_k_cu_e20fd838_259404cuda3std3__442_GLOBAL__N__7a0a021c_4_k_cu_e20fd838_259406ignoreE
	.align		8
        /*0040*/ 	.dword	_ZN40_INTERNAL_7a0a021c_4_k_cu_e20fd838_259404cuda3std3__419piecewise_constructE
	.align		8
        /*0048*/ 	.dword	_ZN40_INTERNAL_7a0a021c_4_k_cu_e20fd838_259404cuda3std3__48in_placeE
	.align		8
        /*0050*/ 	.dword	_ZN40_INTERNAL_7a0a021c_4_k_cu_e20fd838_259404cuda3std6ranges3__45__cpo4swapE
	.align		8
        /*0058*/ 	.dword	_ZN40_INTERNAL_7a0a021c_4_k_cu_e20fd838_259404cuda3std6ranges3__45__cpo9iter_moveE
	.align		8
        /*0060*/ 	.dword	_ZN40_INTERNAL_7a0a021c_4_k_cu_e20fd838_259404cute7productE
	.align		8
        /*0068*/ 	.dword	_ZN40_INTERNAL_7a0a021c_4_k_cu_e20fd838_259404cute1_E
	.align		8
        /*0070*/ 	.dword	$str$25
	.align		8
        /*0078*/ 	.dword	$str$26
	.align		8
        /*0080*/ 	.dword	$str$27
	.align		8
        /*0088*/ 	.dword	$str$28


//--------------------- .text._ZN7cutlass13device_kernelINS_4gemm6kernel13GemmUniversalIN4cute5tupleIJiiiiEEENS1_10collective13CollectiveMmaINS1_35MainloopSm100TmaUmmaWarpSpecializedILi2ELi2ELi4ENS5_IJNS4_1CILi4EEESB_NSA_ILi1EEEEEEEENS5_IJNSA_ILi256EEENSA_ILi64EEENSA_ILi128EEEEEENS_10tfloat32_tENS5_IJlSC_lEEESJ_SK_NS4_8TiledMMAINS4_8MMA_AtomIJNS4_23SM100_MMA_TF32_2x1SM_SSISJ_SJ_fLi256ELi64ELNS4_4UMMA5MajorE0ELSP_0ELNSO_7ScaleInE0ELSQ_0EEEEEENS4_6LayoutINS5_IJSC_SC_SC_EEENS5_IJNSA_ILi0EEESV_SV_EEEEENS5_IJNS4_10UnderscoreESY_SY_EEEEENS4_28SM100_TMA_2SM_LOAD_MULTICASTENS4_14ComposedLayoutINS4_7SwizzleILi3ELi4ELi3EEENS4_18smem_ptr_flag_bitsILi32EEENST_INS5_IJNSA_ILi8EEENSA_ILi32EEEEEENS5_IJS18_SC_EEEEEEEvNS4_8identityES11_S1C_vS1D_EENS_8epilogue10collective18CollectiveEpilogueINS1F_23Sm100TmaWarpSpecializedILi4ELi2ELi16ELb1ELb0EEEJNS5_IJSH_SG_SH_EEENS5_IJNST_ISH_SC_EENST_INSA_ILi16EEESC_EEEEESJ_SK_SJ_SK_NS1F_6fusion15FusionCallbacksIS1J_NS1P_17LinearCombinationISJ_fSJ_fLNS_15FloatRoundStyleE2EEES1K_S1O_JEEENS4_5SM1004TMEM4LOAD26SM100_TMEM_LOAD_32dp32b16xENS4_13SM90_TMA_LOADENS12_INS13_ILi2ELi4ELi3EEES16_NST_INS5_IJS17_S1M_EEENS5_IJS1M_SC_EEEEEEENS4_39AutoVectorizingCopyWithAssumedAlignmentILi128EEENS4_14SM90_TMA_STOREES24_S26_S26_EEEvvEEEEvNT_6ParamsE --------------------------
	.section	.text._ZN7cutlass13device_kernelINS_4gemm6kernel13GemmUniversalIN4cute5tupleIJiiiiEEENS1_10collective13CollectiveMmaINS1_35MainloopSm100TmaUmmaWarpSpecializedILi2ELi2ELi4ENS5_IJNS4_1CILi4EEESB_NSA_ILi1EEEEEEEENS5_IJNSA_ILi256EEENSA_ILi64EEENSA_ILi128EEEEEENS_10tfloat32_tENS5_IJlSC_lEEESJ_SK_NS4_8TiledMMAINS4_8MMA_AtomIJNS4_23SM100_MMA_TF32_2x1SM_SSISJ_SJ_fLi256ELi64ELNS4_4UMMA5MajorE0ELSP_0ELNSO_7ScaleInE0ELSQ_0EEEEEENS4_6LayoutINS5_IJSC_SC_SC_EEENS5_IJNSA_ILi0EEESV_SV_EEEEENS5_IJNS4_10UnderscoreESY_SY_EEEEENS4_28SM100_TMA_2SM_LOAD_MULTICASTENS4_14ComposedLayoutINS4_7SwizzleILi3ELi4ELi3EEENS4_18smem_ptr_flag_bitsILi32EEENST_INS5_IJNSA_ILi8EEENSA_ILi32EEEEEENS5_IJS18_SC_EEEEEEEvNS4_8identityES11_S1C_vS1D_EENS_8epilogue10collective18CollectiveEpilogueINS1F_23Sm100TmaWarpSpecializedILi4ELi2ELi16ELb1ELb0EEEJNS5_IJSH_SG_SH_EEENS5_IJNST_ISH_SC_EENST_INSA_ILi16EEESC_EEEEESJ_SK_SJ_SK_NS1F_6fusion15FusionCallbacksIS1J_NS1P_17LinearCombinationISJ_fSJ_fLNS_15FloatRoundStyleE2EEES1K_S1O_JEEENS4_5SM1004TMEM4LOAD26SM100_TMEM_LOAD_32dp32b16xENS4_13SM90_TMA_LOADENS12_INS13_ILi2ELi4ELi3EEES16_NST_INS5_IJS17_S1M_EEENS5_IJS1M_SC_EEEEEEENS4_39AutoVectorizingCopyWithAssumedAlignmentILi128EEENS4_14SM90_TMA_STOREES24_S26_S26_EEEvvEEEEvNT_6ParamsE,"ax",@progbits
	.align	128
.text._ZN7cutlass13device_kernelINS_4gemm6kernel13GemmUniversalIN4cute5tupleIJiiiiEEENS1_10collective13CollectiveMmaINS1_35MainloopSm100TmaUmmaWarpSpecializedILi2ELi2ELi4ENS5_IJNS4_1CILi4EEESB_NSA_ILi1EEEEEEEENS5_IJNSA_ILi256EEENSA_ILi64EEENSA_ILi128EEEEEENS_10tfloat32_tENS5_IJlSC_lEEESJ_SK_NS4_8TiledMMAINS4_8MMA_AtomIJNS4_23SM100_MMA_TF32_2x1SM_SSISJ_SJ_fLi256ELi64ELNS4_4UMMA5MajorE0ELSP_0ELNSO_7ScaleInE0ELSQ_0EEEEEENS4_6LayoutINS5_IJSC_SC_SC_EEENS5_IJNSA_ILi0EEESV_SV_EEEEENS5_IJNS4_10UnderscoreESY_SY_EEEEENS4_28SM100_TMA_2SM_LOAD_MULTICASTENS4_14ComposedLayoutINS4_7SwizzleILi3ELi4ELi3EEENS4_18smem_ptr_flag_bitsILi32EEENST_INS5_IJNSA_ILi8EEENSA_ILi32EEEEEENS5_IJS18_SC_EEEEEEEvNS4_8identityES11_S1C_vS1D_EENS_8epilogue10collective18CollectiveEpilogueINS1F_23Sm100TmaWarpSpecializedILi4ELi2ELi16ELb1ELb0EEEJNS5_IJSH_SG_SH_EEENS5_IJNST_ISH_SC_EENST_INSA_ILi16EEESC_EEEEESJ_SK_SJ_SK_NS1F_6fusion15FusionCallbacksIS1J_NS1P_17LinearCombinationISJ_fSJ_fLNS_15FloatRoundStyleE2EEES1K_S1O_JEEENS4_5SM1004TMEM4LOAD26SM100_TMEM_LOAD_32dp32b16xENS4_13SM90_TMA_LOADENS12_INS13_ILi2ELi4ELi3EEES16_NST_INS5_IJS17_S1M_EEENS5_IJS1M_SC_EEEEEEENS4_39AutoVectorizingCopyWithAssumedAlignmentILi128EEENS4_14SM90_TMA_STOREES24_S26_S26_EEEvvEEEEvNT_6ParamsE:
        .type           _ZN7cutlass13device_kernelINS_4gemm6kernel13GemmUniversalIN4cute5tupleIJiiiiEEENS1_10collective13CollectiveMmaINS1_35MainloopSm100TmaUmmaWarpSpecializedILi2ELi2ELi4ENS5_IJNS4_1CILi4EEESB_NSA_ILi1EEEEEEEENS5_IJNSA_ILi256EEENSA_ILi64EEENSA_ILi128EEEEEENS_10tfloat32_tENS5_IJlSC_lEEESJ_SK_NS4_8TiledMMAINS4_8MMA_AtomIJNS4_23SM100_MMA_TF32_2x1SM_SSISJ_SJ_fLi256ELi64ELNS4_4UMMA5MajorE0ELSP_0ELNSO_7ScaleInE0ELSQ_0EEEEEENS4_6LayoutINS5_IJSC_SC_SC_EEENS5_IJNSA_ILi0EEESV_SV_EEEEENS5_IJNS4_10UnderscoreESY_SY_EEEEENS4_28SM100_TMA_2SM_LOAD_MULTICASTENS4_14ComposedLayoutINS4_7SwizzleILi3ELi4ELi3EEENS4_18smem_ptr_flag_bitsILi32EEENST_INS5_IJNSA_ILi8EEENSA_ILi32EEEEEENS5_IJS18_SC_EEEEEEEvNS4_8identityES11_S1C_vS1D_EENS_8epilogue10collective18CollectiveEpilogueINS1F_23Sm100TmaWarpSpecializedILi4ELi2ELi16ELb1ELb0EEEJNS5_IJSH_SG_SH_EEENS5_IJNST_ISH_SC_EENST_INSA_ILi16EEESC_EEEEESJ_SK_SJ_SK_NS1F_6fusion15FusionCallbacksIS1J_NS1P_17LinearCombinationISJ_fSJ_fLNS_15FloatRoundStyleE2EEES1K_S1O_JEEENS4_5SM1004TMEM4LOAD26SM100_TMEM_LOAD_32dp32b16xENS4_13SM90_TMA_LOADENS12_INS13_ILi2ELi4ELi3EEES16_NST_INS5_IJS17_S1M_EEENS5_IJS1M_SC_EEEEEEENS4_39AutoVectorizingCopyWithAssumedAlignmentILi128EEENS4_14SM90_TMA_STOREES24_S26_S26_EEEvvEEEEvNT_6ParamsE,@function
        .size           _ZN7cutlass13device_kernelINS_4gemm6kernel13GemmUniversalIN4cute5tupleIJiiiiEEENS1_10collective13CollectiveMmaINS1_35MainloopSm100TmaUmmaWarpSpecializedILi2ELi2ELi4ENS5_IJNS4_1CILi4EEESB_NSA_ILi1EEEEEEEENS5_IJNSA_ILi256EEENSA_ILi64EEENSA_ILi128EEEEEENS_10tfloat32_tENS5_IJlSC_lEEESJ_SK_NS4_8TiledMMAINS4_8MMA_AtomIJNS4_23SM100_MMA_TF32_2x1SM_SSISJ_SJ_fLi256ELi64ELNS4_4UMMA5MajorE0ELSP_0ELNSO_7ScaleInE0ELSQ_0EEEEEENS4_6LayoutINS5_IJSC_SC_SC_EEENS5_IJNSA_ILi0EEESV_SV_EEEEENS5_IJNS4_10UnderscoreESY_SY_EEEEENS4_28SM100_TMA_2SM_LOAD_MULTICASTENS4_14ComposedLayoutINS4_7SwizzleILi3ELi4ELi3EEENS4_18smem_ptr_flag_bitsILi32EEENST_INS5_IJNSA_ILi8EEENSA_ILi32EEEEEENS5_IJS18_SC_EEEEEEEvNS4_8identityES11_S1C_vS1D_EENS_8epilogue10collective18CollectiveEpilogueINS1F_23Sm100TmaWarpSpecializedILi4ELi2ELi16ELb1ELb0EEEJNS5_IJSH_SG_SH_EEENS5_IJNST_ISH_SC_EENST_INSA_ILi16EEESC_EEEEESJ_SK_SJ_SK_NS1F_6fusion15FusionCallbacksIS1J_NS1P_17LinearCombinationISJ_fSJ_fLNS_15FloatRoundStyleE2EEES1K_S1O_JEEENS4_5SM1004TMEM4LOAD26SM100_TMEM_LOAD_32dp32b16xENS4_13SM90_TMA_LOADENS12_INS13_ILi2ELi4ELi3EEES16_NST_INS5_IJS17_S1M_EEENS5_IJS1M_SC_EEEEEEENS4_39AutoVectorizingCopyWithAssumedAlignmentILi128EEENS4_14SM90_TMA_STOREES24_S26_S26_EEEvvEEEEvNT_6ParamsE,(.L_x_195 - _ZN7cutlass13device_kernelINS_4gemm6kernel13GemmUniversalIN4cute5tupleIJiiiiEEENS1_10collective13CollectiveMmaINS1_35MainloopSm100TmaUmmaWarpSpecializedILi2ELi2ELi4ENS5_IJNS4_1CILi4EEESB_NSA_ILi1EEEEEEEENS5_IJNSA_ILi256EEENSA_ILi64EEENSA_ILi128EEEEEENS_10tfloat32_tENS5_IJlSC_lEEESJ_SK_NS4_8TiledMMAINS4_8MMA_AtomIJNS4_23SM100_MMA_TF32_2x1SM_SSISJ_SJ_fLi256ELi64ELNS4_4UMMA5MajorE0ELSP_0ELNSO_7ScaleInE0ELSQ_0EEEEEENS4_6LayoutINS5_IJSC_SC_SC_EEENS5_IJNSA_ILi0EEESV_SV_EEEEENS5_IJNS4_10UnderscoreESY_SY_EEEEENS4_28SM100_TMA_2SM_LOAD_MULTICASTENS4_14ComposedLayoutINS4_7SwizzleILi3ELi4ELi3EEENS4_18smem_ptr_flag_bitsILi32EEENST_INS5_IJNSA_ILi8EEENSA_ILi32EEEEEENS5_IJS18_SC_EEEEEEEvNS4_8identityES11_S1C_vS1D_EENS_8epilogue10collective18CollectiveEpilogueINS1F_23Sm100TmaWarpSpecializedILi4ELi2ELi16ELb1ELb0EEEJNS5_IJSH_SG_SH_EEENS5_IJNST_ISH_SC_EENST_INSA_ILi16EEESC_EEEEESJ_SK_SJ_SK_NS1F_6fusion15FusionCallbacksIS1J_NS1P_17LinearCombinationISJ_fSJ_fLNS_15FloatRoundStyleE2EEES1K_S1O_JEEENS4_5SM1004TMEM4LOAD26SM100_TMEM_LOAD_32dp32b16xENS4_13SM90_TMA_LOADENS12_INS13_ILi2ELi4ELi3EEES16_NST_INS5_IJS17_S1M_EEENS5_IJS1M_SC_EEEEEEENS4_39AutoVectorizingCopyWithAssumedAlignmentILi128EEENS4_14SM90_TMA_STOREES24_S26_S26_EEEvvEEEEvNT_6ParamsE)
        .other          _ZN7cutlass13device_kernelINS_4gemm6kernel13GemmUniversalIN4cute5tupleIJiiiiEEENS1_10collective13CollectiveMmaINS1_35MainloopSm100TmaUmmaWarpSpecializedILi2ELi2ELi4ENS5_IJNS4_1CILi4EEESB_NSA_ILi1EEEEEEEENS5_IJNSA_ILi256EEENSA_ILi64EEENSA_ILi128EEEEEENS_10tfloat32_tENS5_IJlSC_lEEESJ_SK_NS4_8TiledMMAINS4_8MMA_AtomIJNS4_23SM100_MMA_TF32_2x1SM_SSISJ_SJ_fLi256ELi64ELNS4_4UMMA5MajorE0ELSP_0ELNSO_7ScaleInE0ELSQ_0EEEEEENS4_6LayoutINS5_IJSC_SC_SC_EEENS5_IJNSA_ILi0EEESV_SV_EEEEENS5_IJNS4_10UnderscoreESY_SY_EEEEENS4_28SM100_TMA_2SM_LOAD_MULTICASTENS4_14ComposedLayoutINS4_7SwizzleILi3ELi4ELi3EEENS4_18smem_ptr_flag_bitsILi32EEENST_INS5_IJNSA_ILi8EEENSA_ILi32EEEEEENS5_IJS18_SC_EEEEEEEvNS4_8identityES11_S1C_vS1D_EENS_8epilogue10collective18CollectiveEpilogueINS1F_23Sm100TmaWarpSpecializedILi4ELi2ELi16ELb1ELb0EEEJNS5_IJSH_SG_SH_EEENS5_IJNST_ISH_SC_EENST_INSA_ILi16EEESC_EEEEESJ_SK_SJ_SK_NS1F_6fusion15FusionCallbacksIS1J_NS1P_17LinearCombinationISJ_fSJ_fLNS_15FloatRoundStyleE2EEES1K_S1O_JEEENS4_5SM1004TMEM4LOAD26SM100_TMEM_LOAD_32dp32b16xENS4_13SM90_TMA_LOADENS12_INS13_ILi2ELi4ELi3EEES16_NST_INS5_IJS17_S1M_EEENS5_IJS1M_SC_EEEEEEENS4_39AutoVectorizingCopyWithAssumedAlignmentILi128EEENS4_14SM90_TMA_STOREES24_S26_S26_EEEvvEEEEvNT_6ParamsE,@"STO_CUDA_ENTRY STV_DEFAULT"
_ZN7cutlass13device_kernelINS_4gemm6kernel13GemmUniversalIN4cute5tupleIJiiiiEEENS1_10collective13CollectiveMmaINS1_35MainloopSm100TmaUmmaWarpSpecializedILi2ELi2ELi4ENS5_IJNS4_1CILi4EEESB_NSA_ILi1EEEEEEEENS5_IJNSA_ILi256EEENSA_ILi64EEENSA_ILi128EEEEEENS_10tfloat32_tENS5_IJlSC_lEEESJ_SK_NS4_8TiledMMAINS4_8MMA_AtomIJNS4_23SM100_MMA_TF32_2x1SM_SSISJ_SJ_fLi256ELi64ELNS4_4UMMA5MajorE0ELSP_0ELNSO_7ScaleInE0ELSQ_0EEEEEENS4_6LayoutINS5_IJSC_SC_SC_EEENS5_IJNSA_ILi0EEESV_SV_EEEEENS5_IJNS4_10UnderscoreESY_SY_EEEEENS4_28SM100_TMA_2SM_LOAD_MULTICASTENS4_14ComposedLayoutINS4_7SwizzleILi3ELi4ELi3EEENS4_18smem_ptr_flag_bitsILi32EEENST_INS5_IJNSA_ILi8EEENSA_ILi32EEEEEENS5_IJS18_SC_EEEEEEEvNS4_8identityES11_S1C_vS1D_EENS_8epilogue10collective18CollectiveEpilogueINS1F_23Sm100TmaWarpSpecializedILi4ELi2ELi16ELb1ELb0EEEJNS5_IJSH_SG_SH_EEENS5_IJNST_ISH_SC_EENST_INSA_ILi16EEESC_EEEEESJ_SK_SJ_SK_NS1F_6fusion15FusionCallbacksIS1J_NS1P_17LinearCombinationISJ_fSJ_fLNS_15FloatRoundStyleE2EEES1K_S1O_JEEENS4_5SM1004TMEM4LOAD26SM100_TMEM_LOAD_32dp32b16xENS4_13SM90_TMA_LOADENS12_INS13_ILi2ELi4ELi3EEES16_NST_INS5_IJS17_S1M_EEENS5_IJS1M_SC_EEEEEEENS4_39AutoVectorizingCopyWithAssumedAlignmentILi128EEENS4_14SM90_TMA_STOREES24_S26_S26_EEEvvEEEEvNT_6ParamsE:
[----:B------:R-:W1:Y:S01]  /*0000*/  LDC R1, c[0x0][0x37c] ;  /* 0x0000df00ff017b82 */ /* 0x000e620000000800 */
[----:B------:R-:W2:Y:S01]  /*0010*/  S2R R71, SR_TID.X ;  /* 0x0000000000477919 */ /* 0x000ea20000002100 */
[----:B------:R-:W3:Y:S06]  /*0020*/  LDCU.64 UR8, c[0x0][0x890] ;  /* 0x00011200ff0877ac */ /* 0x000eec0008000a00 */
[----:B------:R-:W4:Y:S01]  /*0030*/  S2UR UR4, SR_CgaCtaId ;  /* 0x00000000000479c3 */ /* 0x000f220000008800 */
[----:B------:R-:W-:Y:S02]  /*0040*/  PRMT R56, RZ, 0x7610, R56 ;  /* 0x00007610ff387816 */ /* 0x000fe40000000038 */
[----:B------:R-:W-:-:S02]  /*0050*/  ELECT P0, URZ, PT ;  /* 0x0000000000ff782f */ /* 0x000fc40003800000 */
[----:B---3--:R-:W-:-:S04]  /*0060*/  ISETP.NE.U32.AND P1, PT, RZ, UR8, PT ;  /* 0x00000008ff007c0c */ /* 0x008fc8000bf25070 */
[----:B------:R-:W-:Y:S01]  /*0070*/  ISETP.NE.AND.EX P2, PT, RZ, UR9, PT, P1 ;  /* 0x00000009ff007c0c */ /* 0x000fe2000bf45310 */
[----:B----4-:R-:W-:Y:S01]  /*0080*/  IMAD.U32 R60, RZ, RZ, UR4 ;  /* 0x00000004ff3c7e24 */ /* 0x010fe2000f8e00ff */
[----:B------:R-:W-:Y:S02]  /*0090*/  ULOP3.LUT UR5, UR4, 0x1, URZ, 0xc0, !UPT ;  /* 0x0000000104057892 */ /* 0x000fe4000f8ec0ff */
[----:B------:R-:W-:Y:S01]  /*00a0*/  ULOP3.LUT UR4, UR4, 0x1, URZ, 0x3c, !UPT ;  /* 0x0000000104047892 */ /* 0x000fe2000f8e3cff */
[----:B--2---:R-:W-:-:S03]  /*00b0*/  SHF.R.U32.HI R57, RZ, 0x5, R71 ;  /* 0x00000005ff397819 */ /* 0x004fc60000011647 */
[----:B------:R-:W-:Y:S02]  /*00c0*/  IMAD.U32 R2, RZ, RZ, UR5 ;  /* 0x00000005ff027e24 */ /* 0x000fe4000f8e00ff */
[----:B------:R-:W2:Y:S02]  /*00d0*/  SHFL.IDX PT, R0, R57, RZ, 0x1f ;  /* 0x00001fff39007589 */ /* 0x000ea400000e0000 */
[----:B--2---:R-:W-:Y:S01]  /*00e0*/  R2UR UR21, R0 ;  /* 0x00000000001572ca */ /* 0x004fe200000e0000 */
[----:B------:R-:W-:Y:S01]  /*00f0*/  IMAD.U32 R0, RZ, RZ, UR4 ;  /* 0x00000004ff007e24 */ /* 0x000fe2000f8e00ff */
[----:B-1----:R-:W-:-:S13]  /*0100*/  @P2 BRA `(.L_x_0) ;  /* 0x0000000000302947 */ /* 0x002fda0003800000 */
[----:B------:R-:W1:Y:S02]  /*0110*/  LDCU.64 UR4, c[0x0][0x888] ;  /* 0x00011100ff0477ac */ /* 0x000e640008000a00 */
[----:B-1----:R-:W-:-:S04]  /*0120*/  UISETP.NE.U32.AND UP0, UPT, UR4, URZ, UPT ;  /* 0x000000ff0400728c */ /* 0x002fc8000bf05070 */
[----:B------:R-:W-:-:S09]  /*0130*/  UISETP.NE.AND.EX UP0, UPT, UR5, URZ, UPT, UP0 ;  /* 0x000000ff0500728c */ /* 0x000fd2000bf05300 */
[----:B------:R-:W-:Y:S05]  /*0140*/  BRA.U !UP0, `(.L_x_1) ;  /* 0x0000000108147547 */ /* 0x000fea000b800000 */
[----:B------:R-:W1:Y:S01]  /*0150*/  LDC.64 R26, c[0x0][0x888] ;  /* 0x00022200ff1a7b82 */ /* 0x000e620000000a00 */
[----:B------:R-:W1:Y:S02]  /*0160*/  LDCU.64 UR4, c[0x0][0x358] ;  /* 0x00006b00ff0477ac */ /* 0x000e640008000a00 */
[----:B-1----:R1:W5:Y:S01]  /*0170*/  LDG.E R26, desc[UR4][R26.64] ;  /* 0x000000041a1a7981 */ /* 0x002362000c1e1900 */
[----:B------:R-:W-:Y:S01]  /*0180*/  HFMA2 R56, -RZ, RZ, 0, 5.9604644775390625e-08 ;  /* 0x00000001ff387431 */ /* 0x000fe200000001ff */
[----:B------:R-:W-:Y:S05]  /*0190*/  BRA `(.L_x_0) ;  /* 0x00000000000c7947 */ /* 0x000fea0003800000 */
.L_x_1:
[----:B------:R-:W1:Y:S01]  /*01a0*/  LDCU UR4, c[0x0][0x880] ;  /* 0x00011000ff0477ac */ /* 0x000e620008000800 */
[----:B------:R-:W-:Y:S01]  /*01b0*/  HFMA2 R56, -RZ, RZ, 0, 5.9604644775390625e-08 ;  /* 0x00000001ff387431 */ /* 0x000fe200000001ff */
[----:B-1----:R-:W-:-:S07]  /*01c0*/  MOV R26, UR4 ;  /* 0x00000004001a7c02 */ /* 0x002fce0008000f00 */
.L_x_0:
[----:B------:R-:W2:Y:S02]  /*01d0*/  LDCU.64 UR4, c[0x0][0x8b0] ;  /* 0x00011600ff0477ac */ /* 0x000ea40008000a00 */
[----:B--2---:R-:W-:-:S04]  /*01e0*/  UISETP.NE.U32.AND UP0, UPT, UR4, URZ, UPT ;  /* 0x000000ff0400728c */ /* 0x004fc8000bf05070 */
[----:B------:R-:W-:-:S09]  /*01f0*/  UISETP.NE.AND.EX UP0, UPT, UR5, URZ, UPT, UP0 ;  /* 0x000000ff0500728c */ /* 0x000fd2000bf05300 */
[----:B------:R-:W-:Y:S05]  /*0200*/  BRA.U UP0, `(.L_x_2) ;  /* 0x0000000100287547 */ /* 0x000fea000b800000 */
[----:B------:R-:W2:Y:S02]  /*0210*/  LDCU.64 UR4, c[0x0][0x8a8] ;  /* 0x00011500ff0477ac */ /* 0x000ea40008000a00 */
[----:B--2---:R-:W-:-:S04]  /*0220*/  UISETP.NE.U32.AND UP0, UPT, UR4, URZ, UPT ;  /* 0x000000ff0400728c */ /* 0x004fc8000bf05070 */
[----:B------:R-:W-:-:S09]  /*0230*/  UISETP.NE.AND.EX UP0, UPT, UR5, URZ, UPT, UP0 ;  /* 0x000000ff0500728c */ /* 0x000fd2000bf05300 */
[----:B------:R-:W-:Y:S05]  /*0240*/  BRA.U !UP0, `(.L_x_3) ;  /* 0x0000000108107547 */ /* 0x000fea000b800000 */
[----:B------:R-:W2:Y:S01]  /*0250*/  LDC.64 R24, c[0x0][0x8a8] ;  /* 0x00022a00ff187b82 */ /* 0x000ea20000000a00 */
[----:B------:R-:W2:Y:S02]  /*0260*/  LDCU.64 UR4, c[0x0][0x358] ;  /* 0x00006b00ff0477ac */ /* 0x000ea40008000a00 */
[----:B--2---:R2:W5:Y:S01]  /*0270*/  LDG.E R24, desc[UR4][R24.64] ;  /* 0x0000000418187981 */ /* 0x004562000c1e1900 */
[----:B------:R-:W-:Y:S05]  /*0280*/  BRA `(.L_x_2) ;  /* 0x0000000000087947 */ /* 0x000fea0003800000 */
.L_x_3:
[----:B------:R-:W2:Y:S02]  /*0290*/  LDCU UR4, c[0x0][0x8a0] ;  /* 0x00011400ff0477ac */ /* 0x000ea40008000800 */
[----:B--2---:R-:W-:Y:S02]  /*02a0*/  MOV R24, UR4 ;  /* 0x0000000400187c02 */ /* 0x004fe40008000f00 */
.L_x_2:
[----:B------:R-:W-:Y:S01]  /*02b0*/  IMAD.U32 R3, RZ, RZ, UR21 ;  /* 0x00000015ff037e24 */ /* 0x000fe2000f8e00ff */
[----:B------:R-:W-:Y:S04]  /*02c0*/  BSSY.RECONVERGENT B0, `(.L_x_4) ;  /* 0x000000c000007945 */ /* 0x000fe80003800200 */
[C---:B------:R-:W-:Y:S02]  /*02d0*/  ISETP.NE.OR P3, PT, R3.reuse, 0x1, !P0 ;  /* 0x000000010300780c */ /* 0x040fe40004765670 */
[----:B------:R-:W-:-:S11]  /*02e0*/  ISETP.NE.OR P2, PT, R3, 0x3, !P0 ;  /* 0x000000030300780c */ /* 0x000fd60004745670 */
[----:B------:R-:W-:Y:S05]  /*02f0*/  @P3 BRA `(.L_x_5) ;  /* 0x0000000000203947 */ /* 0x000fea0003800000 */
[----:B------:R-:W3:Y:S02]  /*0300*/  LDCU.64 UR4, c[0x0][0x348] ;  /* 0x00006900ff0477ac */ /* 0x000ee40008000a00 */
[----:B---3--:R-:W-:Y:S02]  /*0310*/  UIADD3 UR6, UP1, UPT, UR4, 0x80, URZ ;  /* 0x0000008004067890 */ /* 0x008fe4000ff3e0ff */
[----:B------:R-:W-:Y:S02]  /*0320*/  UIADD3 UR4, UP0, UPT, UR4, 0x180, URZ ;  /* 0x0000018004047890 */ /* 0x000fe4000ff1e0ff */
[----:B------:R-:W-:Y:S02]  /*0330*/  UIADD3.X UR7, UPT, UPT, URZ, UR5, URZ, UP1, !UPT ;  /* 0x00000005ff077290 */ /* 0x000fe40008ffe4ff */
[----:B------:R-:W-:-:S07]  /*0340*/  UIADD3.X UR5, UPT, UPT, URZ, UR5, URZ, UP0, !UPT ;  /* 0x00000005ff057290 */ /* 0x000fce00087fe4ff */
[----:B------:R3:W-:Y:S02]  /*0350*/  UTMACCTL.PF [UR6] ;  /* 0x00000000060079b9 */ /* 0x0007e40008040000 */
[----:B------:R3:W-:Y:S02]  /*0360*/  UTMACCTL.PF [UR4] ;  /* 0x00000000040079b9 */ /* 0x0007e40008040000 */
[----:B---3--:R-:W-:Y:S01]  /*0370*/  NOP ;  /* 0x0000000000007918 */ /* 0x008fe20000000000 */
.L_x_5:
[----:B------:R-:W-:Y:S05]  /*0380*/  BSYNC.RECONVERGENT B0 ;  /* 0x0000000000007941 */ /* 0x000fea0003800200 */
.L_x_4:
[----:B------:R-:W-:Y:S04]  /*0390*/  BSSY.RECONVERGENT B0, `(.L_x_6) ;  /* 0x000000a000007945 */ /* 0x000fe80003800200 */
        /* <DEDUP_REMOVED lines=9> */
.L_x_7:
[----:B------:R-:W-:Y:S05]  /*0430*/  BSYNC.RECONVERGENT B0 ;  /* 0x0000000000007941 */ /* 0x000fea0003800200 */
.L_x_6:
[----:B------:R-:W3:Y:S01]  /*0440*/  LDCU.64 UR4, c[0x0][0x888] ;  /* 0x00011100ff0477ac */ /* 0x000ee20008000a00 */
[----:B------:R-:W-:Y:S01]  /*0450*/  ISETP.NE.AND.EX P1, PT, RZ, UR9, PT, P1 ;  /* 0x00000009ff007c0c */ /* 0x000fe2000bf25310 */
[----:B------:R-:W-:Y:S01]  /*0460*/  UPLOP3.LUT UP3, UPT, UPT, UPT, UPT, 0x80, 0x8 ;  /* 0x000000000008789c */ /* 0x000fe20003f6f070 */
[----:B---3--:R-:W-:-:S04]  /*0470*/  ISETP.NE.U32.AND P2, PT, RZ, UR4, PT ;  /* 0x00000004ff007c0c */ /* 0x008fc8000bf45070 */
[----:B------:R-:W-:-:S13]  /*0480*/  ISETP.NE.AND.EX P2, PT, RZ, UR5, PT, P2 ;  /* 0x00000005ff007c0c */ /* 0x000fda000bf45320 */
[----:B------:R-:W-:Y:S05]  /*0490*/  @P2 BRA P1, `(.L_x_8) ;  /* 0x0000000000282947 */ /* 0x000fea0000800000 */
[----:B------:R-:W-:Y:S01]  /*04a0*/  UISETP.NE.U32.AND UP0, UPT, UR8, URZ, UPT ;  /* 0x000000ff0800728c */ /* 0x000fe2000bf05070 */
[----:B-----5:R-:W-:Y:S01]  /*04b0*/  FSETP.NEU.AND P1, PT, R26, RZ, PT ;  /* 0x000000ff1a00720b */ /* 0x020fe20003f2d000 */
[----:B------:R-:W-:Y:S02]  /*04c0*/  UISETP.NE.U32.AND UP2, UPT, UR4, URZ, UPT ;  /* 0x000000ff0400728c */ /* 0x000fe4000bf45070 */
[----:B------:R-:W-:Y:S02]  /*04d0*/  UISETP.NE.AND.EX UP1, UPT, UR9, URZ, UPT, UP0 ;  /* 0x000000ff0900728c */ /* 0x000fe4000bf25300 */
[----:B------:R-:W-:-:S04]  /*04e0*/  UISETP.NE.AND.EX UP0, UPT, UR5, URZ, UPT, UP2 ;  /* 0x000000ff0500728c */ /* 0x000fc8000bf05320 */
[----:B------:R-:W-:-:S04]  /*04f0*/  USEL UR4, URZ, 0xffffffff, UP0 ;  /* 0xffffffffff047887 */ /* 0x000fc80008000000 */
[----:B------:R-:W-:Y:S01]  /*0500*/  VOTEU.ANY UP0, P1 ;  /* 0x0000000000ff7886 */ /* 0x000fe20000800100 */
[----:B------:R-:W-:-:S04]  /*0510*/  @!UP1 USEL UR4, URZ, 0xffffffff, UP0 ;  /* 0xffffffffff049887 */ /* 0x000fc80008000000 */
[----:B------:R-:W-:-:S04]  /*0520*/  ULOP3.LUT UR4, UR4, 0x1, URZ, 0xc0, !UPT ;  /* 0x0000000104047892 */ /* 0x000fc8000f8ec0ff */
[----:B------:R-:W-:-:S11]  /*0530*/  UISETP.NE.U32.AND UP3, UPT, UR4, 0x1, UPT ;  /* 0x000000010400788c */ /* 0x000fd6000bf65070 */
.L_x_8:
[----:B------:R-:W3:Y:S01]  /*0540*/  SHFL.IDX PT, R3, R57, RZ, 0x1f ;  /* 0x00001fff39037589 */ /* 0x000ee200000e0000 */
[----:B------:R-:W-:Y:S01]  /*0550*/  R2UR UR4, R2 ;  /* 0x00000000020472ca */ /* 0x000fe200000e0000 */
[----:B------:R-:W-:-:S04]  /*0560*/  UISETP.NE.AND UP0, UPT, UR21, 0x2, UPT ;  /* 0x000000021500788c */ /* 0x000fc8000bf05270 */
[----:B------:R-:W-:-:S08]  /*0570*/  USEL UR45, URZ, 0x1, UP0 ;  /* 0x00000001ff2d7887 */ /* 0x000fd00008000000 */
[----:B------:R-:W-:-:S06]  /*0580*/  UISETP.EQ.AND UP1, UPT, UR4, URZ, !UP0 ;  /* 0x000000ff0400728c */ /* 0x000fcc000c722270 */
[----:B------:R-:W-:Y:S02]  /*0590*/  PLOP3.LUT P4, PT, P0, PT, UP1, 0x80, 0x8 ;  /* 0x000000000008781c */ /* 0x000fe4000078f018 */
[----:B---3--:R-:W-:-:S13]  /*05a0*/  ISETP.NE.AND P1, PT, R3, RZ, PT ;  /* 0x000000ff0300720c */ /* 0x008fda0003f25270 */
[----:B------:R-:W-:Y:S05]  /*05b0*/  @P1 BRA `(.L_x_9) ;  /* 0x0000000000481947 */ /* 0x000fea0003800000 */
[----:B------:R-:W-:Y:S01]  /*05c0*/  R2UR UR5, R60 ;  /* 0x000000003c0572ca */ /* 0x000fe200000e0000 */
[----:B------:R-:W-:Y:S01]  /*05d0*/  UMOV UR4, 0x400 ;  /* 0x0000040000047882 */ /* 0x000fe20000000000 */
[----:B------:R-:W-:Y:S01]  /*05e0*/  UMOV UR8, 0x1 ;  /* 0x0000000100087882 */ /* 0x000fe20000000000 */
[----:B------:R-:W-:Y:S01]  /*05f0*/  UMOV UR6, 0x5 ;  /* 0x0000000500067882 */ /* 0x000fe20000000000 */
[----:B------:R-:W-:-:S04]  /*0600*/  UIADD3 UR8, UPT, UPT, -UR8, 0x100000, URZ ;  /* 0x0010000008087890 */ /* 0x000fc8000fffe1ff */
[----:B------:R-:W-:Y:S02]  /*0610*/  USHF.L.U32 UR9, UR8, 0xb, URZ ;  /* 0x0000000b08097899 */ /* 0x000fe400080006ff */
[----:B------:R-:W-:Y:S02]  /*0620*/  USHF.L.U32 UR8, UR8, 0x1, URZ ;  /* 0x0000000108087899 */ /* 0x000fe400080006ff */
[----:B------:R-:W-:-:S04]  /*0630*/  UIADD3 UR6, UPT, UPT, -UR6, 0x100000, URZ ;  /* 0x0010000006067890 */ /* 0x000fc8000fffe1ff */
[----:B------:R-:W-:Y:S02]  /*0640*/  USHF.L.U32 UR7, UR6, 0xb, URZ ;  /* 0x0000000b06077899 */ /* 0x000fe400080006ff */
[----:B------:R-:W-:Y:S01]  /*0650*/  USHF.L.U32 UR6, UR6, 0x1, URZ ;  /* 0x0000000106067899 */ /* 0x000fe200080006ff */
[----:B------:R-:W-:Y:S01]  /*0660*/  ELECT P1, URZ, PT ;  /* 0x0000000000ff782f */ /* 0x000fe20003820000 */
[----:B------:R-:W-:Y:S01]  /*0670*/  ULEA UR4, UR5, UR4, 0x18 ;  /* 0x0000000405047291 */ /* 0x000fe2000f8ec0ff */
[----:B------:R-:W3:Y:S11]  /*0680*/  FENCE.VIEW.ASYNC.S ;  /* 0x00000000000073c6 */ /* 0x000ef60000000000 */
[----:B---3--:R3:W4:Y:S01]  /*0690*/  SYNCS.EXCH.64 URZ, [UR4], UR8 ;  /* 0x0000000804ff75b2 */ /* 0x0087220008000100 */
[----:B------:R3:W1:Y:S01]  /*06a0*/  SYNCS.EXCH.64 URZ, [UR4+0x10], UR6 ;  /* 0x0000100604ff75b2 */ /* 0x0006620008000100 */
[----:B------:R3:W1:Y:S01]  /*06b0*/  SYNCS.EXCH.64 URZ, [UR4+0x8], UR8 ;  /* 0x0000080804ff75b2 */ /* 0x0006620008000100 */
[----:B------:R3:W1:Y:S01]  /*06c0*/  SYNCS.EXCH.64 URZ, [UR4+0x18], UR6 ;  /* 0x0000180604ff75b2 */ /* 0x0006620008000100 */
[----:B------:R-:W-:Y:S01]  /*06d0*/  NOP ;  /* 0x0000000000007918 */ /* 0x000fe20000000000 */
.L_x_9:
[----:B------:R-:W2:Y:S01]  /*06e0*/  SHFL.IDX PT, R3, R57, RZ, 0x1f ;  /* 0x00001fff39037589 */ /* 0x000ea200000e0000 */
[----:B------:R-:W-:Y:S01]  /*06f0*/  NOP ;  /* 0x0000000000007918 */ /* 0x000fe20000000000 */
[----:B--2---:R-:W-:-:S13]  /*0700*/  ISETP.NE.AND P1, PT, R3, 0x1, PT ;  /* 0x000000010300780c */ /* 0x004fda0003f25270 */
[----:B------:R-:W-:Y:S05]  /*0710*/  @P1 BRA `(.L_x_10) ;  /* 0x0000000000581947 */ /* 0x000fea0003800000 */
[----:B------:R-:W-:Y:S01]  /*0720*/  R2UR UR5, R60 ;  /* 0x000000003c0572ca */ /* 0x000fe200000e0000 */
[----:B---3--:R-:W-:Y:S01]  /*0730*/  UMOV UR4, 0x400 ;  /* 0x0000040000047882 */ /* 0x008fe20000000000 */
        /* <DEDUP_REMOVED lines=10> */
[----:B------:R-:W2:Y:S11]  /*07e0*/  FENCE.VIEW.ASYNC.S ;  /* 0x00000000000073c6 */ /* 0x000eb60000000000 */
[----:B--2---:R2:W3:Y:S01]  /*07f0*/  SYNCS.EXCH.64 URZ, [UR4+0x20], UR8 ;  /* 0x0000200804ff75b2 */ /* 0x0044e20008000100 */
[----:B------:R2:W1:Y:S01]  /*0800*/  SYNCS.EXCH.64 URZ, [UR4+0x40], UR6 ;  /* 0x0000400604ff75b2 */ /* 0x0004620008000100 */
[----:B------:R2:W1:Y:S01]  /*0810*/  SYNCS.EXCH.64 URZ, [UR4+0x28], UR8 ;  /* 0x0000280804ff75b2 */ /* 0x0004620008000100 */
[----:B------:R2:W1:Y:S01]  /*0820*/  SYNCS.EXCH.64 URZ, [UR4+0x48], UR6 ;  /* 0x0000480604ff75b2 */ /* 0x0004620008000100 */
[----:B------:R2:W1:Y:S01]  /*0830*/  SYNCS.EXCH.64 URZ, [UR4+0x30], UR8 ;  /* 0x0000300804ff75b2 */ /* 0x0004620008000100 */
[----:B------:R2:W1:Y:S01]  /*0840*/  SYNCS.EXCH.64 URZ, [UR4+0x50], UR6 ;  /* 0x0000500604ff75b2 */ /* 0x0004620008000100 */
[----:B------:R2:W1:Y:S01]  /*0850*/  SYNCS.EXCH.64 URZ, [UR4+0x38], UR8 ;  /* 0x0000380804ff75b2 */ /* 0x0004620008000100 */
[----:B------:R2:W1:Y:S01]  /*0860*/  SYNCS.EXCH.64 URZ, [UR4+0x58], UR6 ;  /* 0x0000580604ff75b2 */ /* 0x0004620008000100 */
[----:B------:R-:W-:Y:S01]  /*0870*/  NOP ;  /* 0x0000000000007918 */ /* 0x000fe20000000000 */
.L_x_10:
[----:B------:R-:W4:Y:S01]  /*0880*/  SHFL.IDX PT, R3, R57, RZ, 0x1f ;  /* 0x00001fff39037589 */ /* 0x000f2200000e0000 */
[----:B------:R-:W-:Y:S01]  /*0890*/  NOP ;  /* 0x0000000000007918 */ /* 0x000fe20000000000 */
[----:B----4-:R-:W-:-:S13]  /*08a0*/  ISETP.NE.AND P1, PT, R3, 0x3, PT ;  /* 0x000000030300780c */ /* 0x010fda0003f25270 */
[----:B------:R-:W-:Y:S05]  /*08b0*/  @P1 BRA `(.L_x_11) ;  /* 0x0000000000301947 */ /* 0x000fea0003800000 */
[----:B------:R-:W-:Y:S01]  /*08c0*/  R2UR UR5, R60 ;  /* 0x000000003c0572ca */ /* 0x000fe200000e0000 */
[----:B--23--:R-:W-:Y:S01]  /*08d0*/  UMOV UR6, 0x400 ;  /* 0x0000040000067882 */ /* 0x00cfe20000000000 */
[----:B------:R-:W-:Y:S01]  /*08e0*/  UMOV UR4, 0x20 ;  /* 0x0000002000047882 */ /* 0x000fe20000000000 */
[----:B------:R-:W-:-:S10]  /*08f0*/  ELECT P1, URZ, PT ;  /* 0x0000000000ff782f */ /* 0x000fd40003820000 */
[----:B------:R-:W-:Y:S02]  /*0900*/  ULEA UR6, UR5, UR6, 0x18 ;  /* 0x0000000605067291 */ /* 0x000fe4000f8ec0ff */
[----:B------:R-:W-:-:S04]  /*0910*/  UIADD3 UR4, UPT, UPT, -UR4, 0x100000, URZ ;  /* 0x0010000004047890 */ /* 0x000fc8000fffe1ff */
[----:B------:R-:W-:Y:S02]  /*0920*/  USHF.L.U32 UR5, UR4, 0xb, URZ ;  /* 0x0000000b04057899 */ /* 0x000fe400080006ff */
[----:B------:R-:W-:Y:S01]  /*0930*/  USHF.L.U32 UR4, UR4, 0x1, URZ ;  /* 0x0000000104047899 */ /* 0x000fe200080006ff */
[----:B------:R-:W2:Y:S11]  /*0940*/  FENCE.VIEW.ASYNC.S ;  /* 0x00000000000073c6 */ /* 0x000eb60000000000 */
[----:B--2---:R4:W2:Y:S01]  /*0950*/  SYNCS.EXCH.64 URZ, [UR6+0x60], UR4 ;  /* 0x0000600406ff75b2 */ /* 0x0048a20008000100 */
[----:B------:R4:W3:Y:S02]  /*0960*/  SYNCS.EXCH.64 URZ, [UR6+0x68], UR4 ;  /* 0x0000680406ff75b2 */ /* 0x0008e40008000100 */
[----:B----4-:R-:W-:Y:S01]  /*0970*/  NOP ;  /* 0x0000000000007918 */ /* 0x010fe20000000000 */
.L_x_11:
[----:B------:R-:W4:Y:S01]  /*0980*/  SHFL.IDX PT, R3, R57, RZ, 0x1f ;  /* 0x00001fff39037589 */ /* 0x000f2200000e0000 */
[----:B------:R-:W-:Y:S01]  /*0990*/  NOP ;  /* 0x0000000000007918 */ /* 0x000fe20000000000 */
[----:B----4-:R-:W-:-:S13]  /*09a0*/  ISETP.NE.AND P1, PT, R3, 0x4, PT ;  /* 0x000000040300780c */ /* 0x010fda0003f25270 */
[----:B------:R-:W-:Y:S05]  /*09b0*/  @P1 BRA `(.L_x_12) ;  /* 0x00000000004c1947 */ /* 0x000fea0003800000 */
[----:B------:R-:W-:Y:S01]  /*09c0*/  R2UR UR5, R60 ;  /* 0x000000003c0572ca */ /* 0x000fe200000e0000 */
[----:B--23--:R-:W-:Y:S01]  /*09d0*/  UMOV UR4, 0xe20 ;  /* 0x00000e2000047882 */ /* 0x00cfe20000000000 */
[----:B------:R-:W-:Y:S01]  /*09e0*/  UMOV UR6, 0x400 ;  /* 0x0000040000067882 */ /* 0x000fe20000000000 */
[----:B------:R-:W-:Y:S01]  /*09f0*/  USEL UR4, UR4, 0xc20, UP3 ;  /* 0x00000c2004047887 */ /* 0x000fe20009800000 */
[----:B------:R-:W-:Y:S01]  /*0a00*/  UMOV UR8, 0x1 ;  /* 0x0000000100087882 */ /* 0x000fe20000000000 */
[----:B------:R-:W-:Y:S01]  /*0a10*/  ELECT P1, URZ, PT ;  /* 0x0000000000ff782f */ /* 0x000fe20003820000 */
[----:B------:R-:W-:-:S04]  /*0a20*/  UIADD3 UR8, UPT, UPT, -UR8, 0x100000, URZ ;  /* 0x0010000008087890 */ /* 0x000fc8000fffe1ff */
[----:B------:R-:W-:Y:S02]  /*0a30*/  USHF.L.U32 UR9, UR8, 0xb, URZ ;  /* 0x0000000b08097899 */ /* 0x000fe400080006ff */
[----:B------:R-:W-:Y:S02]  /*0a40*/  USHF.L.U32 UR8, UR8, 0x1, URZ ;  /* 0x0000000108087899 */ /* 0x000fe400080006ff */
[----:B------:R-:W-:Y:S02]  /*0a50*/  ULEA UR6, UR5, UR6, 0x18 ;  /* 0x0000000605067291 */ /* 0x000fe4000f8ec0ff */
[----:B------:R-:W-:-:S04]  /*0a60*/  UIADD3 UR4, UPT, UPT, -UR4, 0x100000, URZ ;  /* 0x0010000004047890 */ /* 0x000fc8000fffe1ff */
[----:B------:R-:W-:Y:S02]  /*0a70*/  USHF.L.U32 UR5, UR4, 0xb, URZ ;  /* 0x0000000b04057899 */ /* 0x000fe400080006ff */
[----:B------:R-:W-:Y:S01]  /*0a80*/  USHF.L.U32 UR4, UR4, 0x1, URZ ;  /* 0x0000000104047899 */ /* 0x000fe200080006ff */
[----:B------:R-:W2:Y:S03]  /*0a90*/  FENCE.VIEW.ASYNC.S ;  /* 0x00000000000073c6 */ /* 0x000ea60000000000 */
[----:B--2---:R4:W2:Y:S08]  /*0aa0*/  SYNCS.EXCH.64 URZ, [UR6+0x70], UR8 ;  /* 0x0000700806ff75b2 */ /* 0x0048b00008000100 */
[----:B------:R4:W3:Y:S01]  /*0ab0*/  SYNCS.EXCH.64 URZ, [UR6+0x80], UR4 ;  /* 0x0000800406ff75b2 */ /* 0x0008e20008000100 */
[----:B------:R4:W1:Y:S01]  /*0ac0*/  SYNCS.EXCH.64 URZ, [UR6+0x78], UR8 ;  /* 0x0000780806ff75b2 */ /* 0x0008620008000100 */
[----:B------:R4:W1:Y:S02]  /*0ad0*/  SYNCS.EXCH.64 URZ, [UR6+0x88], UR4 ;  /* 0x0000880406ff75b2 */ /* 0x0008640008000100 */
[----:B----4-:R-:W-:Y:S01]  /*0ae0*/  NOP ;  /* 0x0000000000007918 */ /* 0x010fe20000000000 */
.L_x_12:
[----:B------:R-:W4:Y:S01]  /*0af0*/  SHFL.IDX PT, R3, R57, RZ, 0x1f ;  /* 0x00001fff39037589 */ /* 0x000f2200000e0000 */
[----:B------:R-:W-:Y:S01]  /*0b00*/  NOP ;  /* 0x0000000000007918 */ /* 0x000fe20000000000 */
[----:B----4-:R-:W-:-:S13]  /*0b10*/  ISETP.NE.AND P1, PT, R3, 0x5, PT ;  /* 0x000000050300780c */ /* 0x010fda0003f25270 */
[----:B------:R-:W-:Y:S05]  /*0b20*/  @P1 BRA `(.L_x_13) ;  /* 0x0000000000581947 */ /* 0x000fea0003800000 */
[----:B------:R-:W-:Y:S01]  /*0b30*/  R2UR UR5, R60 ;  /* 0x000000003c0572ca */ /* 0x000fe200000e0000 */
[----:B--23--:R-:W-:Y:S01]  /*0b40*/  UMOV UR4, 0x400 ;  /* 0x0000040000047882 */ /* 0x00cfe20000000000 */
        /* <DEDUP_REMOVED lines=11> */
[----:B--2---:R4:W2:Y:S01]  /*0c00*/  SYNCS.EXCH.64 URZ, [UR4+0x90], UR6 ;  /* 0x0000900604ff75b2 */ /* 0x0048a20008000100 */
[----:B------:R4:W3:Y:S01]  /*0c10*/  SYNCS.EXCH.64 URZ, [UR4+0xb0], UR8 ;  /* 0x0000b00804ff75b2 */ /* 0x0008e20008000100 */
[----:B------:R4:W1:Y:S01]  /*0c20*/  SYNCS.EXCH.64 URZ, [UR4+0x98], UR6 ;  /* 0x0000980604ff75b2 */ /* 0x0008620008000100 */
[----:B------:R4:W1:Y:S01]  /*0c30*/  SYNCS.EXCH.64 URZ, [UR4+0xb8], UR8 ;  /* 0x0000b80804ff75b2 */ /* 0x0008620008000100 */
[----:B------:R4:W1:Y:S01]  /*0c40*/  SYNCS.EXCH.64 URZ, [UR4+0xa0], UR6 ;  /* 0x0000a00604ff75b2 */ /* 0x0008620008000100 */
[----:B------:R4:W1:Y:S01]  /*0c50*/  SYNCS.EXCH.64 URZ, [UR4+0xc0], UR8 ;  /* 0x0000c00804ff75b2 */ /* 0x0008620008000100 */
[----:B------:R4:W1:Y:S01]  /*0c60*/  SYNCS.EXCH.64 URZ, [UR4+0xa8], UR6 ;  /* 0x0000a80604ff75b2 */ /* 0x0008620008000100 */
[----:B------:R4:W1:Y:S02]  /*0c70*/  SYNCS.EXCH.64 URZ, [UR4+0xc8], UR8 ;  /* 0x0000c80804ff75b2 */ /* 0x0008640008000100 */
[----:B----4-:R-:W-:Y:S01]  /*0c80*/  NOP ;  /* 0x0000000000007918 */ /* 0x010fe20000000000 */
.L_x_13:
[----:B------:R-:W4:Y:S01]  /*0c90*/  SHFL.IDX PT, R3, R57, RZ, 0x1f ;  /* 0x00001fff39037589 */ /* 0x000f2200000e0000 */
[----:B------:R-:W-:Y:S01]  /*0ca0*/  ISETP.NE.OR P0, PT, RZ, UR21, !P0 ;  /* 0x00000015ff007c0c */ /* 0x000fe2000c705670 */
[----:B------:R-:W-:Y:S01]  /*0cb0*/  NOP ;  /* 0x0000000000007918 */ /* 0x000fe20000000000 */
[----:B----4-:R-:W-:-:S13]  /*0cc0*/  ISETP.NE.AND P1, PT, R3, 0x3, PT ;  /* 0x000000030300780c */ /* 0x010fda0003f25270 */
[----:B------:R-:W-:Y:S05]  /*0cd0*/  @P1 BRA `(.L_x_14) ;  /* 0x0000000000381947 */ /* 0x000fea0003800000 */
[----:B------:R-:W-:Y:S01]  /*0ce0*/  R2UR UR5, R60 ;  /* 0x000000003c0572ca */ /* 0x000fe200000e0000 */
[----:B--23--:R-:W-:Y:S01]  /*0cf0*/  UMOV UR4, 0x400 ;  /* 0x0000040000047882 */ /* 0x00cfe20000000000 */
[----:B------:R-:W-:Y:S01]  /*0d00*/  UMOV UR6, 0x20 ;  /* 0x0000002000067882 */ /* 0x000fe20000000000 */
[----:B------:R-:W-:Y:S01]  /*0d10*/  ELECT P1, URZ, PT ;  /* 0x0000000000ff782f */ /* 0x000fe20003820000 */
[----:B------:R-:W-:-:S04]  /*0d20*/  UIADD3 UR6, UPT, UPT, -UR6, 0x100000, URZ ;  /* 0x0010000006067890 */ /* 0x000fc8000fffe1ff */
[----:B------:R-:W-:Y:S02]  /*0d30*/  USHF.L.U32 UR7, UR6, 0xb, URZ ;  /* 0x0000000b06077899 */ /* 0x000fe400080006ff */
[----:B------:R-:W-:-:S03]  /*0d40*/  USHF.L.U32 UR6, UR6, 0x1, URZ ;  /* 0x0000000106067899 */ /* 0x000fc600080006ff */
[----:B------:R-:W-:Y:S01]  /*0d50*/  ULEA UR4, UR5, UR4, 0x18 ;  /* 0x0000000405047291 */ /* 0x000fe2000f8ec0ff */
[----:B------:R-:W2:Y:S11]  /*0d60*/  FENCE.VIEW.ASYNC.S ;  /* 0x00000000000073c6 */ /* 0x000eb60000000000 */
[----:B--2---:R4:W2:Y:S01]  /*0d70*/  SYNCS.EXCH.64 URZ, [UR4+0xd0], UR6 ;  /* 0x0000d00604ff75b2 */ /* 0x0048a20008000100 */
[----:B------:R4:W3:Y:S01]  /*0d80*/  SYNCS.EXCH.64 URZ, [UR4+0xe0], UR6 ;  /* 0x0000e00604ff75b2 */ /* 0x0008e20008000100 */
[----:B------:R4:W1:Y:S01]  /*0d90*/  SYNCS.EXCH.64 URZ, [UR4+0xd8], UR6 ;  /* 0x0000d80604ff75b2 */ /* 0x0008620008000100 */
[----:B------:R4:W1:Y:S02]  /*0da0*/  SYNCS.EXCH.64 URZ, [UR4+0xe8], UR6 ;  /* 0x0000e80604ff75b2 */ /* 0x0008640008000100 */
[----:B----4-:R-:W-:Y:S01]  /*0db0*/  NOP ;  /* 0x0000000000007918 */ /* 0x010fe20000000000 */
.L_x_14:
[----:B--23--:R-:W-:Y:S01]  /*0dc0*/  R2UR UR7, R60 ;  /* 0x000000003c0772ca */ /* 0x00cfe200000e0000 */
[----:B------:R-:W-:Y:S01]  /*0dd0*/  VOTEU.ALL UP0, P0 ;  /* 0x0000000000ff7886 */ /* 0x000fe20000000000 */
[----:B------:R-:W-:Y:S01]  /*0de0*/  UMOV UR4, 0x20 ;  /* 0x0000002000047882 */ /* 0x000fe20000000000 */
[----:B------:R-:W2:Y:S01]  /*0df0*/  LDCU UR28, c[0x0][0x36c] ;  /* 0x00006d80ff1c77ac */ /* 0x000ea20008000800 */
[----:B------:R-:W-:Y:S01]  /*0e00*/  NOP ;  /* 0x0000000000007918 */ /* 0x000fe20000000000 */
[----:B------:R-:W-:Y:S01]  /*0e10*/  LOP3.LUT R5, R71, 0x1f, RZ, 0xc0, !PT ;  /* 0x0000001f47057812 */ /* 0x000fe200078ec0ff */
[----:B------:R-:W-:Y:S01]  /*0e20*/  @!UP0 UMOV UR6, 0x400 ;  /* 0x0000040000068882 */ /* 0x000fe20000000000 */
[----:B------:R-:W-:-:S04]  /*0e30*/  @!UP0 UIADD3 UR4, UPT, UPT, -UR4, 0x100000, URZ ;  /* 0x0010000004048890 */ /* 0x000fc8000fffe1ff */
[----:B------:R-:W-:Y:S02]  /*0e40*/  @!UP0 USHF.L.U32 UR5, UR4, 0xb, URZ ;  /* 0x0000000b04058899 */ /* 0x000fe400080006ff */
[----:B------:R-:W-:Y:S02]  /*0e50*/  @!UP0 USHF.L.U32 UR4, UR4, 0x1, URZ ;  /* 0x0000000104048899 */ /* 0x000fe400080006ff */
[----:B------:R-:W-:Y:S02]  /*0e60*/  UISETP.NE.AND UP4, UPT, UR21, URZ, UPT ;  /* 0x000000ff1500728c */ /* 0x000fe4000bf85270 */
[----:B------:R-:W-:Y:S01]  /*0e70*/  @!UP0 ULEA UR6, UR7, UR6, 0x18 ;  /* 0x0000000607068291 */ /* 0x000fe2000f8ec0ff */
[----:B------:R-:W-:Y:S01]  /*0e80*/  VOTEU.ALL UP0, P0 ;  /* 0x0000000000ff7886 */ /* 0x000fe20000000000 */
[----:B--2---:R-:W-:Y:S01]  /*0e90*/  UISETP.EQ.U32.AND UP1, UPT, UR28, 0x1, UPT ;  /* 0x000000011c00788c */ /* 0x004fe2000bf22070 */
[----:B------:R-:W2:Y:S09]  /*0ea0*/  FENCE.VIEW.ASYNC.S ;  /* 0x00000000000073c6 */ /* 0x000eb20000000000 */
[----:B--2---:R2:W3:Y:S01]  /*0eb0*/  @!UP0 SYNCS.EXCH.64 URZ, [UR6+0xf0], UR4 ;  /* 0x0000f00406ff85b2 */ /* 0x0044e20008000100 */
[----:B------:R-:W-:Y:S05]  /*0ec0*/  BRA.U !UP1, `(.L_x_15) ;  /* 0x0000000109087547 */ /* 0x000fea000b800000 */
[----:B-1-3--:R-:W-:Y:S01]  /*0ed0*/  UCGABAR_ARV ;  /* 0x00000000000079c7 */ /* 0x00afe20008000000 */
[----:B------:R-:W-:Y:S05]  /*0ee0*/  BRA `(.L_x_16) ;  /* 0x0000000000047947 */ /* 0x000fea0003800000 */
.L_x_15:
[----:B-1-3--:R-:W-:Y:S01]  /*0ef0*/  NOP ;  /* 0x0000000000007918 */ /* 0x00afe20000000000 */
.L_x_16:
[----:B------:R-:W1:Y:S01]  /*0f00*/  S2UR UR25, SR_CTAID.X ;  /* 0x00000000001979c3 */ /* 0x000e620000002500 */
[----:B------:R-:W-:-:S05]  /*0f10*/  CS2R.32 R59, SR_CgaSize ;  /* 0x00000000003b7805 */ /* 0x000fca0000008a00 */
[----:B------:R-:W-:-:S05]  /*0f20*/  IMAD R59, R59, -0xa0, RZ ;  /* 0xffffff603b3b7824 */ /* 0x000fca00078e02ff */
[----:B------:R-:W-:-:S14]  /*0f30*/  R2UR UR10, R59 ;  /* 0x000000003b0a72ca */ /* 0x000fdc00000e0000 */
[----:B------:R-:W3:Y:S01]  /*0f40*/  LDCU UR10, c[0x0][UR10+0x2b0] ;  /* 0x000056000a0a77ac */ /* 0x000ee20008000800 */
[----:B------:R-:W-:Y:S02]  /*0f50*/  R2UR UR11, R60 ;  /* 0x000000003c0b72ca */ /* 0x000fe400000e0000 */
[----:B--2---:R-:W-:Y:S02]  /*0f60*/  R2UR UR4, R2 ;  /* 0x00000000020472ca */ /* 0x004fe400000e0000 */
[----:B------:R-:W-:-:S05]  /*0f70*/  CS2R.32 R59, SR_CgaSize ;  /* 0x00000000003b7805 */ /* 0x000fca0000008a00 */
[----:B------:R-:W-:-:S05]  /*0f80*/  IMAD R59, R59, -0xa0, RZ ;  /* 0xffffff603b3b7824 */ /* 0x000fca00078e02ff */
[----:B------:R-:W-:-:S14]  /*0f90*/  R2UR UR9, R59 ;  /* 0x000000003b0972ca */ /* 0x000fdc00000e0000 */
[----:B------:R-:W2:Y:S01]  /*0fa0*/  LDCU UR9, c[0x0][UR9+0x2b4] ;  /* 0x00005680090977ac */ /* 0x000ea20008000800 */
[----:B------:R-:W4:Y:S01]  /*0fb0*/  S2UR UR8, SR_CTAID.Y ;  /* 0x00000000000879c3 */ /* 0x000f220000002600 */
[----:B------:R-:W2:Y:S01]  /*0fc0*/  LDCU UR24, c[0x0][0xb24] ;  /* 0x00016480ff1877ac */ /* 0x000ea20008000800 */
[----:B------:R-:W-:Y:S01]  /*0fd0*/  UMOV UR31, 0x1111 ;  /* 0x00001111001f7882 */ /* 0x000fe20000000000 */
[----:B------:R-:W-:Y:S01]  /*0fe0*/  UMOV UR30, 0x5 ;  /* 0x00000005001e7882 */ /* 0x000fe20000000000 */
[----:B------:R-:W-:-:S04]  /*0ff0*/  USHF.R.U32.HI UR7, URZ, 0x1, UR11 ;  /* 0x00000001ff077899 */ /* 0x000fc8000801160b */
[----:B------:R-:W2:Y:S01]  /*1000*/  S2UR UR60, SR_CTAID.Z ;  /* 0x00000000003c79c3 */ /* 0x000ea20000002700 */
[----:B------:R-:W-:Y:S02]  /*1010*/  USHF.R.U32.HI UR6, URZ, 0x2, UR11 ;  /* 0x00000002ff067899 */ /* 0x000fe4000801160b */
[----:B------:R-:W-:Y:S02]  /*1020*/  ULOP3.LUT UR5, UR11, 0x3, URZ, 0xc0, !UPT ;  /* 0x000000030b057892 */ /* 0x000fe4000f8ec0ff */
[----:B------:R-:W-:Y:S02]  /*1030*/  ULOP3.LUT UR4, UR4, 0xc, UR11, 0xf8, !UPT ;  /* 0x0000000c04047892 */ /* 0x000fe4000f8ef80b */
[----:B------:R-:W-:Y:S01]  /*1040*/  ULOP3.LUT UR71, UR7, 0x1, URZ, 0xc0, !UPT ;  /* 0x0000000107477892 */ /* 0x000fe2000f8ec0ff */
[----:B-1----:R-:W-:Y:S01]  /*1050*/  I2FP.F32.U32 R4, UR25 ;  /* 0x0000001900047c45 */ /* 0x002fe20008201000 */
[----:B------:R-:W-:Y:S02]  /*1060*/  ULOP3.LUT UR69, UR6, 0x3, URZ, 0xc0, !UPT ;  /* 0x0000000306457892 */ /* 0x000fe4000f8ec0ff */
[----:B------:R-:W-:-:S02]  /*1070*/  UISETP.GT.U32.AND UP1, UPT, UR5, 0xffff, UPT ;  /* 0x0000ffff0500788c */ /* 0x000fc4000bf24070 */
[----:B---3--:R-:W-:Y:S01]  /*1080*/  FMUL R4, R4, UR10 ;  /* 0x0000000a04047c20 */ /* 0x008fe20008400000 */
[----:B------:R-:W-:-:S05]  /*1090*/  CS2R.32 R59, SR_CgaSize ;  /* 0x00000000003b7805 */ /* 0x000fca0000008a00 */
[----:B------:R-:W-:-:S05]  /*10a0*/  IMAD R59, R59, -0xa0, RZ ;  /* 0xffffff603b3b7824 */ /* 0x000fca00078e02ff */
[----:B------:R-:W-:-:S14]  /*10b0*/  R2UR UR10, R59 ;  /* 0x000000003b0a72ca */ /* 0x000fdc00000e0000 */
[----:B------:R-:W1:Y:S01]  /*10c0*/  LDCU UR10, c[0x0][UR10+0x2a0] ;  /* 0x000054000a0a77ac */ /* 0x000e620008000800 */
[----:B----4-:R-:W-:Y:S01]  /*10d0*/  I2FP.F32.U32 R3, UR8 ;  /* 0x0000000800037c45 */ /* 0x010fe20008201000 */
[----:B------:R-:W-:Y:S01]  /*10e0*/  UISETP.GT.U32.AND UP0, UPT, UR4, 0xffff, UPT ;  /* 0x0000ffff0400788c */ /* 0x000fe2000bf04070 */
[----:B------:R-:W3:Y:S01]  /*10f0*/  F2I.U32.TRUNC.NTZ R4, R4 ;  /* 0x0000000400047305 */ /* 0x000ee2000020f000 */
[----:B------:R-:W-:Y:S02]  /*1100*/  USEL UR5, UR5, 0xffff, !UP1 ;  /* 0x0000ffff05057887 */ /* 0x000fe4000c800000 */
[----:B--2---:R-:W-:Y:S01]  /*1110*/  FMUL R3, R3, UR9 ;  /* 0x0000000903037c20 */ /* 0x004fe20008400000 */
[----:B------:R-:W-:-:S05]  /*1120*/  CS2R.32 R59, SR_CgaSize ;  /* 0x00000000003b7805 */ /* 0x000fca0000008a00 */
[----:B------:R-:W-:-:S05]  /*1130*/  IMAD R59, R59, -0xa0, RZ ;  /* 0xffffff603b3b7824 */ /* 0x000fca00078e02ff */
[----:B------:R-:W-:-:S14]  /*1140*/  R2UR UR9, R59 ;  /* 0x000000003b0972ca */ /* 0x000fdc00000e0000 */
[----:B------:R-:W2:Y:S01]  /*1150*/  LDCU UR9, c[0x0][UR9+0x2a4] ;  /* 0x00005480090977ac */ /* 0x000ea20008000800 */
[----:B------:R-:W-:Y:S01]  /*1160*/  USEL UR4, UR4, 0xffff, !UP0 ;  /* 0x0000ffff04047887 */ /* 0x000fe2000c000000 */
[----:B------:R-:W4:Y:S01]  /*1170*/  F2I.U32.TRUNC.NTZ R3, R3 ;  /* 0x0000000300037305 */ /* 0x000f22000020f000 */
[----:B------:R-:W-:Y:S02]  /*1180*/  ULOP3.LUT UR5, UR5, 0xffff, URZ, 0xc0, !UPT ;  /* 0x0000ffff05057892 */ /* 0x000fe4000f8ec0ff */
[----:B------:R-:W-:Y:S02]  /*1190*/  ULOP3.LUT UR4, UR4, 0xffff, URZ, 0xc0, !UPT ;  /* 0x0000ffff04047892 */ /* 0x000fe4000f8ec0ff */
[----:B------:R-:W-:Y:S01]  /*11a0*/  USHF.L.U32 UR31, UR31, UR5, URZ ;  /* 0x000000051f1f7299 */ /* 0x000fe200080006ff */
[----:B---3--:R-:W-:Y:S01]  /*11b0*/  R2UR UR6, R4 ;  /* 0x00000000040672ca */ /* 0x008fe200000e0000 */
[----:B------:R-:W-:Y:S01]  /*11c0*/  USHF.L.U32 UR30, UR30, UR4, URZ ;  /* 0x000000041e1e7299 */ /* 0x000fe200080006ff */
[----:B------:R-:W-:Y:S01]  /*11d0*/  PRMT R4, RZ, 0x7610, R4 ;  /* 0x00007610ff047816 */ /* 0x000fe20000000004 */
[----:B------:R-:W-:Y:S01]  /*11e0*/  USHF.L.U32 UR38, UR11, 0x8, URZ ;  /* 0x000000080b267899 */ /* 0x000fe200080006ff */
[----:B------:R-:W3:Y:S01]  /*11f0*/  LDCU UR39, c[0x0][0xb24] ;  /* 0x00016480ff2777ac */ /* 0x000ee20008000800 */
[----:B----4-:R-:W-:Y:S01]  /*1200*/  R2UR UR7, R3 ;  /* 0x00000000030772ca */ /* 0x010fe200000e0000 */
[----:B------:R-:W4:Y:S01]  /*1210*/  LDCU UR27, c[0x0][0xb30] ;  /* 0x00016600ff1b77ac */ /* 0x000f220008000800 */
[----:B------:R-:W-:-:S06]  /*1220*/  PRMT R3, RZ, 0x7610, R3 ;  /* 0x00007610ff037816 */ /* 0x000fcc0000000003 */
[----:B------:R-:W-:Y:S02]  /*1230*/  UIADD3 UR5, UPT, UPT, -UR6, URZ, URZ ;  /* 0x000000ff06057290 */ /* 0x000fe4000fffe1ff */
[----:B------:R-:W-:Y:S02]  /*1240*/  UISETP.NE.AND UP5, UPT, UR21, 0x2, UPT ;  /* 0x000000021500788c */ /* 0x000fe4000bfa5270 */
[----:B-1----:R-:W-:Y:S02]  /*1250*/  UIMAD UR5, UR10, UR5, UR25 ;  /* 0x000000050a0572a4 */ /* 0x002fe4000f8e0219 */
[----:B------:R-:W-:Y:S02]  /*1260*/  ULOP3.LUT UR53, UR38, 0x200, URZ, 0xc0, !UPT ;  /* 0x0000020026357892 */ /* 0x000fe4000f8ec0ff */
[----:B------:R-:W-:Y:S02]  /*1270*/  UIADD3 UR4, UPT, UPT, -UR7, URZ, URZ ;  /* 0x000000ff07047290 */ /* 0x000fe4000fffe1ff */
[----:B------:R-:W-:Y:S01]  /*1280*/  IMAD.U32 R59, RZ, RZ, UR5 ;  /* 0x00000005ff3b7e24 */ /* 0x000fe2000f8e00ff */
[----:B------:R-:W-:-:S02]  /*1290*/  UISETP.GE.AND UP6, UPT, UR24, 0x1, UPT ;  /* 0x000000011800788c */ /* 0x000fc4000bfc6270 */
[----:B--2---:R-:W-:Y:S01]  /*12a0*/  UIMAD UR4, UR9, UR4, UR8 ;  /* 0x00000004090472a4 */ /* 0x004fe2000f8e0208 */
[----:B------:R-:W-:Y:S01]  /*12b0*/  UMOV UR20, UR8 ;  /* 0x0000000800147c82 */ /* 0x000fe20008000000 */
[----:B------:R-:W-:-:S04]  /*12c0*/  UMOV UR16, UR25 ;  /* 0x0000001900107c82 */ /* 0x000fc80008000000 */
[----:B------:R-:W-:Y:S01]  /*12d0*/  IMAD.U32 R58, RZ, RZ, UR4 ;  /* 0x00000004ff3a7e24 */ /* 0x000fe2000f8e00ff */
[----:B---34-:R-:W-:Y:S06]  /*12e0*/  BRA.U UP4, `(.L_x_17) ;  /* 0x0000000104b47547 */ /* 0x018fec000b800000 */
[----:B------:R-:W-:Y:S02]  /*12f0*/  R2UR UR18, R58 ;  /* 0x000000003a1272ca */ /* 0x000fe400000e0000 */
[----:B------:R-:W-:-:S11]  /*1300*/  R2UR UR19, R59 ;  /* 0x000000003b1372ca */ /* 0x000fd600000e0000 */
[----:B------:R-:W-:Y:S02]  /*1310*/  UISETP.NE.AND UP0, UPT, UR18, URZ, UPT ;  /* 0x000000ff1200728c */ /* 0x000fe4000bf05270 */
[----:B------:R-:W-:Y:S02]  /*1320*/  ULOP3.LUT UR4, UR19, 0x2, URZ, 0x3c, !UPT ;  /* 0x0000000213047892 */ /* 0x000fe4000f8e3cff */
[----:B------:R-:W-:Y:S02]  /*1330*/  UISETP.GT.U32.AND UP1, UPT, UR19, 0x1, UP0 ;  /* 0x000000011300788c */ /* 0x000fe40008724070 */
[----:B------:R-:W-:Y:S02]  /*1340*/  UISETP.NE.AND UP2, UPT, UR18, 0x1, UPT ;  /* 0x000000011200788c */ /* 0x000fe4000bf45270 */
[----:B------:R-:W-:Y:S02]  /*1350*/  UISETP.GT.U32.AND UP0, UPT, UR4, 0x1, UP0 ;  /* 0x000000010400788c */ /* 0x000fe40008704070 */
[----:B------:R-:W-:-:S02]  /*1360*/  USEL UR7, URZ, 0x1, UP1 ;  /* 0x00000001ff077887 */ /* 0x000fc40008800000 */
[----:B------:R-:W-:Y:S02]  /*1370*/  USEL UR8, URZ, 0x2, UP1 ;  /* 0x00000002ff087887 */ /* 0x000fe40008800000 */
[----:B------:R-:W-:Y:S02]  /*1380*/  UISETP.GT.U32.AND UP1, UPT, UR19, 0x1, UP2 ;  /* 0x000000011300788c */ /* 0x000fe40009724070 */
[----:B------:R-:W-:Y:S02]  /*1390*/  USEL UR12, URZ, 0x4, UP0 ;  /* 0x00000004ff0c7887 */ /* 0x000fe40008000000 */
[----:B------:R-:W-:Y:S02]  /*13a0*/  USEL UR15, URZ, 0x8, UP0 ;  /* 0x00000008ff0f7887 */ /* 0x000fe40008000000 */
[----:B------:R-:W-:Y:S02]  /*13b0*/  UISETP.GT.U32.AND UP0, UPT, UR4, 0x1, UP2 ;  /* 0x000000010400788c */ /* 0x000fe40009704070 */
[----:B------:R-:W-:-:S02]  /*13c0*/  USEL UR6, URZ, 0x10, UP1 ;  /* 0x00000010ff067887 */ /* 0x000fc40008800000 */
[----:B------:R-:W-:Y:S02]  /*13d0*/  USEL UR11, URZ, 0x20, UP1 ;  /* 0x00000020ff0b7887 */ /* 0x000fe40008800000 */
[----:B------:R-:W-:Y:S02]  /*13e0*/  UISETP.NE.AND UP1, UPT, UR18, 0x2, UPT ;  /* 0x000000021200788c */ /* 0x000fe4000bf25270 */
[----:B------:R-:W-:Y:S02]  /*13f0*/  USEL UR14, URZ, 0x40, UP0 ;  /* 0x00000040ff0e7887 */ /* 0x000fe40008000000 */
[----:B------:R-:W-:Y:S02]  /*1400*/  USEL UR17, URZ, 0x80, UP0 ;  /* 0x00000080ff117887 */ /* 0x000fe40008000000 */
[----:B------:R-:W-:Y:S02]  /*1410*/  UISETP.GT.U32.AND UP0, UPT, UR19, 0x1, UP1 ;  /* 0x000000011300788c */ /* 0x000fe40008f04070 */
[----:B------:R-:W-:-:S02]  /*1420*/  UISETP.NE.AND UP2, UPT, UR18, 0x3, UPT ;  /* 0x000000031200788c */ /* 0x000fc4000bf45270 */
[----:B------:R-:W-:Y:S02]  /*1430*/  USEL UR5, URZ, 0x100, UP0 ;  /* 0x00000100ff057887 */ /* 0x000fe40008000000 */
[----:B------:R-:W-:Y:S02]  /*1440*/  USEL UR10, URZ, 0x200, UP0 ;  /* 0x00000200ff0a7887 */ /* 0x000fe40008000000 */
[----:B------:R-:W-:Y:S02]  /*1450*/  UISETP.GT.U32.AND UP0, UPT, UR19, 0x1, UP2 ;  /* 0x000000011300788c */ /* 0x000fe40009704070 */
[----:B------:R-:W-:Y:S02]  /*1460*/  UIADD3 UR5, UPT, UPT, UR5, UR6, UR7 ;  /* 0x0000000605057290 */ /* 0x000fe4000fffe007 */
[----:B------:R-:W-:Y:S02]  /*1470*/  USEL UR9, URZ, 0x1000, UP0 ;  /* 0x00001000ff097887 */ /* 0x000fe40008000000 */
[----:B------:R-:W-:-:S02]  /*1480*/  USEL UR13, URZ, 0x2000, UP0 ;  /* 0x00002000ff0d7887 */ /* 0x000fc40008000000 */
[----:B------:R-:W-:Y:S02]  /*1490*/  UIADD3 UR5, UPT, UPT, UR8, UR9, UR5 ;  /* 0x0000000908057290 */ /* 0x000fe4000fffe005 */
[----:B------:R-:W-:Y:S02]  /*14a0*/  UISETP.GT.U32.AND UP1, UPT, UR4, 0x1, UP1 ;  /* 0x000000010400788c */ /* 0x000fe40008f24070 */
[----:B------:R-:W-:Y:S02]  /*14b0*/  UIADD3 UR5, UPT, UPT, UR10, UR11, UR5 ;  /* 0x0000000b0a057290 */ /* 0x000fe4000fffe005 */
[----:B------:R-:W-:Y:S02]  /*14c0*/  UISETP.GT.U32.AND UP0, UPT, UR4, 0x1, UP2 ;  /* 0x000000010400788c */ /* 0x000fe40009704070 */
[----:B------:R-:W-:Y:S02]  /*14d0*/  USEL UR4, URZ, 0x400, UP1 ;  /* 0x00000400ff047887 */ /* 0x000fe40008800000 */
[----:B------:R-:W-:-:S02]  /*14e0*/  UIADD3 UR5, UPT, UPT, UR12, UR13, UR5 ;  /* 0x0000000d0c057290 */ /* 0x000fc4000fffe005 */
[----:B------:R-:W-:Y:S02]  /*14f0*/  USEL UR6, URZ, 0x4000, UP0 ;  /* 0x00004000ff067887 */ /* 0x000fe40008000000 */
[----:B------:R-:W-:Y:S02]  /*1500*/  UIADD3 UR5, UPT, UPT, UR4, UR14, UR5 ;  /* 0x0000000e04057290 */ /* 0x000fe4000fffe005 */
[----:B------:R-:W-:Y:S02]  /*1510*/  USEL UR7, URZ, 0x800, UP1 ;  /* 0x00000800ff077887 */ /* 0x000fe40008800000 */
[----:B------:R-:W-:Y:S02]  /*1520*/  ULOP3.LUT UR4, UR19, 0xfffffffe, URZ, 0xc0, !UPT ;  /* 0xfffffffe13047892 */ /* 0x000fe4000f8ec0ff */
[----:B------:R-:W-:Y:S02]  /*1530*/  UIADD3 UR5, UPT, UPT, UR15, UR6, UR5 ;  /* 0x000000060f057290 */ /* 0x000fe4000fffe005 */
[----:B------:R-:W-:-:S02]  /*1540*/  ULEA UR4, UR18, UR4, 0x2 ;  /* 0x0000000412047291 */ /* 0x000fc4000f8e10ff */
[----:B------:R-:W-:Y:S02]  /*1550*/  USEL UR6, URZ, 0x8000, UP0 ;  /* 0x00008000ff067887 */ /* 0x000fe40008000000 */
[----:B------:R-:W-:-:S03]  /*1560*/  UIADD3 UR5, UPT, UPT, UR7, UR17, UR5 ;  /* 0x0000001107057290 */ /* 0x000fc6000fffe005 */
[----:B------:R-:W-:Y:S01]  /*1570*/  UMOV UR7, 0x3 ;  /* 0x0000000300077882 */ /* 0x000fe20000000000 */
[----:B------:R-:W-:Y:S02]  /*1580*/  UIADD3 UR5, UPT, UPT, UR5, UR6, URZ ;  /* 0x0000000605057290 */ /* 0x000fe4000fffe0ff */
[----:B------:R-:W-:-:S04]  /*1590*/  USHF.L.U32 UR4, UR7, UR4, URZ ;  /* 0x0000000407047299 */ /* 0x000fc800080006ff */
[----:B------:R-:W-:Y:S02]  /*15a0*/  IMAD.U32 R4, RZ, RZ, UR5 ;  /* 0x00000005ff047e24 */ /* 0x000fe4000f8e00ff */
[----:B------:R-:W-:Y:S02]  /*15b0*/  IMAD.U32 R3, RZ, RZ, UR4 ;  /* 0x00000004ff037e24 */ /* 0x000fe4000f8e00ff */
.L_x_17:
[----:B------:R-:W-:Y:S05]  /*15c0*/  BRA.U !UP6, `(.L_x_18) ;  /* 0x000000010ed47547 */ /* 0x000fea000b800000 */
[----:B------:R-:W1:Y:S01]  /*15d0*/  LDCU.128 UR12, c[0x0][0xb10] ;  /* 0x00016200ff0c77ac */ /* 0x000e620008000c00 */
[----:B------:R-:W2:Y:S01]  /*15e0*/  LDCU UR6, c[0x0][0x370] ;  /* 0x00006e00ff0677ac */ /* 0x000ea20008000800 */
[----:B------:R-:W3:Y:S01]  /*15f0*/  LDCU UR5, c[0x0][0x374] ;  /* 0x00006e80ff0577ac */ /* 0x000ee20008000800 */
[----:B------:R-:W4:Y:S01]  /*1600*/  LDCU UR26, c[0x0][0xb0c] ;  /* 0x00016180ff1a77ac */ /* 0x000f220008000800 */
[----:B------:R-:W4:Y:S01]  /*1610*/  LDCU UR4, c[0x0][0xb20] ;  /* 0x00016400ff0477ac */ /* 0x000f220008000800 */
[----:B------:R-:W4:Y:S01]  /*1620*/  LDCU.64 UR8, c[0x0][0xb28] ;  /* 0x00016500ff0877ac */ /* 0x000f220008000a00 */
[----:B-1----:R-:W-:Y:S02]  /*1630*/  UISETP.NE.AND UP0, UPT, UR14, 0x1, UPT ;  /* 0x000000010e00788c */ /* 0x002fe4000bf05270 */
[----:B---3--:R-:W-:Y:S02]  /*1640*/  UIMAD.WIDE.U32 UR10, UR5, UR15, URZ ;  /* 0x0000000f050a72a5 */ /* 0x008fe4000f8e00ff */
[----:B--2---:R-:W-:-:S02]  /*1650*/  UIMAD.WIDE.U32 UR18, UR6, UR12, URZ ;  /* 0x0000000c061272a5 */ /* 0x004fc4000f8e00ff */
[----:B----4-:R-:W-:Y:S02]  /*1660*/  UISETP.NE.AND UP1, UPT, UR26, 0x1, UPT ;  /* 0x000000011a00788c */ /* 0x010fe4000bf25270 */
[----:B------:R-:W-:Y:S01]  /*1670*/  UISETP.NE.AND UP2, UPT, UR24, 0x1, UPT ;  /* 0x000000011800788c */ /* 0x000fe2000bf45270 */
[----:B------:R-:W-:Y:S02]  /*1680*/  UMOV UR10, UR11 ;  /* 0x0000000b000a7c82 */ /* 0x000fe40008000000 */
[----:B------:R-:W-:Y:S01]  /*1690*/  UMOV UR18, UR19 ;  /* 0x0000001300127c82 */ /* 0x000fe20008000000 */
[----:B------:R-:W-:Y:S02]  /*16a0*/  @UP0 USHF.R.U32.HI UR5, URZ, UR4, UR10 ;  /* 0x00000004ff050299 */ /* 0x000fe4000801160a */
[----:B------:R-:W-:Y:S02]  /*16b0*/  UIMAD.WIDE.U32 UR22, UR20, UR15, URZ ;  /* 0x0000000f141672a5 */ /* 0x000fe4000f8e00ff */
[----:B------:R-:W-:-:S02]  /*16c0*/  UIMAD.WIDE.U32 UR10, UR5, UR8, URZ ;  /* 0x00000008050a72a5 */ /* 0x000fc4000f8e00ff */
[----:B------:R-:W-:Y:S02]  /*16d0*/  @UP1 USHF.R.U32.HI UR6, URZ, UR13, UR18 ;  /* 0x0000000dff061299 */ /* 0x000fe40008011612 */
[----:B------:R-:W-:Y:S02]  /*16e0*/  UIMAD.WIDE.U32 UR16, UR25, UR12, URZ ;  /* 0x0000000c191072a5 */ /* 0x000fe4000f8e00ff */
[----:B------:R-:W-:Y:S01]  /*16f0*/  UIMAD.WIDE.U32 UR18, UR6, UR8, URZ ;  /* 0x00000008061272a5 */ /* 0x000fe2000f8e00ff */
[----:B------:R-:W-:Y:S01]  /*1700*/  UMOV UR22, UR23 ;  /* 0x0000001700167c82 */ /* 0x000fe20008000000 */
[----:B------:R-:W-:Y:S01]  /*1710*/  UMOV UR10, UR11 ;  /* 0x0000000b000a7c82 */ /* 0x000fe20008000000 */
[----:B------:R-:W-:Y:S02]  /*1720*/  USHF.R.U32.HI UR22, URZ, UR4, UR22 ;  /* 0x00000004ff167299 */ /* 0x000fe40008011616 */
[----:B------:R-:W-:Y:S02]  /*1730*/  @UP2 USHF.R.U32.HI UR5, URZ, UR9, UR10 ;  /* 0x00000009ff052299 */ /* 0x000fe4000801160a */
[----:B------:R-:W-:Y:S01]  /*1740*/  UMOV UR7, UR19 ;  /* 0x0000001300077c82 */ /* 0x000fe20008000000 */
[----:B------:R-:W-:Y:S01]  /*1750*/  UMOV UR16, UR17 ;  /* 0x0000001100107c82 */ /* 0x000fe20008000000 */
[----:B------:R-:W-:-:S02]  /*1760*/  @UP2 USHF.R.U32.HI UR6, URZ, UR9, UR7 ;  /* 0x00000009ff062299 */ /* 0x000fc40008011607 */
[----:B------:R-:W-:Y:S02]  /*1770*/  USHF.R.U32.HI UR16, URZ, UR13, UR16 ;  /* 0x0000000dff107299 */ /* 0x000fe40008011610 */
[----:B------:R-:W-:Y:S02]  /*1780*/  USEL UR4, UR20, UR22, !UP0 ;  /* 0x0000001614047287 */ /* 0x000fe4000c000000 */
[----:B------:R-:W-:Y:S02]  /*1790*/  UIMAD UR7, UR5, UR24, URZ ;  /* 0x00000018050772a4 */ /* 0x000fe4000f8e02ff */
[----:B------:R-:W-:Y:S02]  /*17a0*/  USEL UR5, UR25, UR16, !UP1 ;  /* 0x0000001019057287 */ /* 0x000fe4000c800000 */
[----:B------:R-:W-:Y:S02]  /*17b0*/  UIMAD UR12, UR6, UR24, URZ ;  /* 0x00000018060c72a4 */ /* 0x000fe4000f8e02ff */
[----:B------:R-:W-:-:S02]  /*17c0*/  UISETP.GE.AND UP0, UPT, UR4, UR7, UPT ;  /* 0x000000070400728c */ /* 0x000fc4000bf06270 */
[----:B------:R-:W-:Y:S02]  /*17d0*/  UIMAD.WIDE.U32 UR10, UR4, UR8, URZ ;  /* 0x00000008040a72a5 */ /* 0x000fe4000f8e00ff */
[----:B------:R-:W-:Y:S02]  /*17e0*/  UISETP.GE.OR UP0, UPT, UR5, UR12, UP0 ;  /* 0x0000000c0500728c */ /* 0x000fe40008706670 */
[----:B------:R-:W-:Y:S02]  /*17f0*/  UIMAD.WIDE.U32 UR12, UR5, UR8, URZ ;  /* 0x00000008050c72a5 */ /* 0x000fe4000f8e00ff */
[----:B------:R-:W-:Y:S01]  /*1800*/  UIADD3 UR10, UPT, UPT, -UR4, URZ, URZ ;  /* 0x000000ff040a7290 */ /* 0x000fe2000fffe1ff */
[----:B------:R-:W-:Y:S01]  /*1810*/  UMOV UR8, UR11 ;  /* 0x0000000b00087c82 */ /* 0x000fe20008000000 */
[----:B------:R-:W-:Y:S02]  /*1820*/  UIADD3 UR16, UPT, UPT, -UR5, URZ, URZ ;  /* 0x000000ff05107290 */ /* 0x000fe4000fffe1ff */
[----:B------:R-:W-:-:S03]  /*1830*/  USHF.R.U32.HI UR8, URZ, UR9, UR8 ;  /* 0x00000009ff087299 */ /* 0x000fc60008011608 */
[----:B------:R-:W-:Y:S01]  /*1840*/  @!UP0 UMOV UR7, UR13 ;  /* 0x0000000d00078c82 */ /* 0x000fe20008000000 */
[----:B------:R-:W-:Y:S02]  /*1850*/  UIMAD UR20, UR14, UR10, UR20 ;  /* 0x0000000a0e1472a4 */ /* 0x000fe4000f8e0214 */
[----:B------:R-:W-:Y:S02]  /*1860*/  USEL UR8, UR4, UR8, !UP2 ;  /* 0x0000000804087287 */ /* 0x000fe4000d000000 */
[----:B------:R-:W-:Y:S02]  /*1870*/  @!UP0 USHF.R.U32.HI UR7, URZ, UR9, UR7 ;  /* 0x00000009ff078299 */ /* 0x000fe40008011607 */
[----:B------:R-:W-:Y:S02]  /*1880*/  UIADD3 UR9, UPT, UPT, -UR8, URZ, URZ ;  /* 0x000000ff08097290 */ /* 0x000fe4000fffe1ff */
[----:B------:R-:W-:Y:S02]  /*1890*/  @!UP0 USEL UR7, UR5, UR7, !UP2 ;  /* 0x0000000705078287 */ /* 0x000fe4000d000000 */
[----:B------:R-:W-:-:S02]  /*18a0*/  UIMAD UR9, UR24, UR9, UR4 ;  /* 0x00000009180972a4 */ /* 0x000fc4000f8e0204 */
[----:B------:R-:W-:Y:S02]  /*18b0*/  @!UP0 UIADD3 UR8, UPT, UPT, UR8, -UR7, URZ ;  /* 0x8000000708088290 */ /* 0x000fe4000fffe0ff */
[----:B------:R-:W-:Y:S02]  /*18c0*/  @!UP0 UIMAD UR6, UR9, UR6, UR7 ;  /* 0x00000006090682a4 */ /* 0x000fe4000f8e0207 */
[----:B------:R-:W-:Y:S02]  /*18d0*/  @!UP0 UIMAD UR4, UR8, UR24, UR5 ;  /* 0x00000018080482a4 */ /* 0x000fe4000f8e0205 */
[----:B------:R-:W-:Y:S02]  /*18e0*/  UIMAD UR16, UR26, UR16, UR25 ;  /* 0x000000101a1072a4 */ /* 0x000fe4000f8e0219 */
[----:B------:R-:W-:Y:S01]  /*18f0*/  UIMAD UR20, UR4, UR14, UR20 ;  /* 0x0000000e041472a4 */ /* 0x000fe2000f8e0214 */
[----:B------:R-:W-:Y:S02]  /*1900*/  @!UP0 UMOV UR5, UR6 ;  /* 0x0000000600058c82 */ /* 0x000fe40008000000 */
[----:B------:R-:W-:-:S12]  /*1910*/  UIMAD UR16, UR5, UR26, UR16 ;  /* 0x0000001a051072a4 */ /* 0x000fd8000f8e0210 */
.L_x_18:
[----:B------:R-:W-:-:S09]  /*1920*/  UISETP.NE.AND UP0, UPT, UR27, 0x1, UPT ;  /* 0x000000011b00788c */ /* 0x000fd2000bf05270 */
[----:B------:R-:W-:Y:S05]  /*1930*/  BRA.U UP0, `(.L_x_19) ;  /* 0x0000000100447547 */ /* 0x000fea000b800000 */
[----:B------:R-:W1:Y:S01]  /*1940*/  LDCU.128 UR8, c[0x0][0xb10] ;  /* 0x00016200ff0877ac */ /* 0x000e620008000c00 */
[----:B------:R-:W2:Y:S01]  /*1950*/  LDCU UR12, c[0x0][0xb0c] ;  /* 0x00016180ff0c77ac */ /* 0x000ea20008000800 */
[----:B------:R-:W3:Y:S01]  /*1960*/  LDCU UR13, c[0x0][0xb20] ;  /* 0x00016400ff0d77ac */ /* 0x000ee20008000800 */
[----:B-1----:R-:W-:Y:S02]  /*1970*/  UIMAD.WIDE.U32 UR6, UR16, UR8, URZ ;  /* 0x00000008100672a5 */ /* 0x002fe4000f8e00ff */
[----:B------:R-:W-:Y:S02]  /*1980*/  UIMAD.WIDE.U32 UR4, UR20, UR11, URZ ;  /* 0x0000000b140472a5 */ /* 0x000fe4000f8e00ff */
[----:B--2---:R-:W-:Y:S02]  /*1990*/  UISETP.NE.AND UP1, UPT, UR12, 0x1, UPT ;  /* 0x000000010c00788c */ /* 0x004fe4000bf25270 */
[----:B------:R-:W-:Y:S01]  /*19a0*/  UISETP.NE.AND UP0, UPT, UR10, 0x1, UPT ;  /* 0x000000010a00788c */ /* 0x000fe2000bf05270 */
[----:B------:R-:W-:-:S02]  /*19b0*/  UMOV UR6, UR7 ;  /* 0x0000000700067c82 */ /* 0x000fc40008000000 */
[----:B------:R-:W-:Y:S01]  /*19c0*/  UMOV UR4, UR5 ;  /* 0x0000000500047c82 */ /* 0x000fe20008000000 */
[----:B------:R-:W-:Y:S02]  /*19d0*/  USHF.R.U32.HI UR9, URZ, UR9, UR6 ;  /* 0x00000009ff097299 */ /* 0x000fe40008011606 */
[----:B---3--:R-:W-:Y:S02]  /*19e0*/  USHF.R.U32.HI UR4, URZ, UR13, UR4 ;  /* 0x0000000dff047299 */ /* 0x008fe40008011604 */
[----:B------:R-:W-:Y:S02]  /*19f0*/  USEL UR5, UR16, UR9, !UP1 ;  /* 0x0000000910057287 */ /* 0x000fe4000c800000 */
[----:B------:R-:W-:-:S04]  /*1a00*/  USEL UR4, UR20, UR4, !UP0 ;  /* 0x0000000414047287 */ /* 0x000fc8000c000000 */
[----:B------:R-:W-:Y:S02]  /*1a10*/  UIADD3 UR6, UPT, UPT, -UR4, UR5, URZ ;  /* 0x0000000504067290 */ /* 0x000fe4000fffe1ff */
[----:B------:R-:W-:Y:S02]  /*1a20*/  UIADD3 UR4, UPT, UPT, UR4, -UR5, URZ ;  /* 0x8000000504047290 */ /* 0x000fe4000fffe0ff */
[----:B------:R-:W-:Y:S02]  /*1a30*/  UIMAD UR20, UR6, UR10, UR20 ;  /* 0x0000000a061472a4 */ /* 0x000fe4000f8e0214 */
[----:B------:R-:W-:-:S12]  /*1a40*/  UIMAD UR16, UR4, UR12, UR16 ;  /* 0x0000000c041072a4 */ /* 0x000fd8000f8e0210 */
.L_x_19:
[----:B------:R-:W-:-:S09]  /*1a50*/  UISETP.EQ.U32.AND UP0, UPT, UR28, 0x1, UPT ;  /* 0x000000011c00788c */ /* 0x000fd2000bf02070 */
[----:B------:R-:W-:Y:S05]  /*1a60*/  BRA.U !UP0, `(.L_x_20) ;  /* 0x00000001080c7547 */ /* 0x000fea000b800000 */
[----:B------:R-:W-:Y:S01]  /*1a70*/  UCGABAR_WAIT ;  /* 0x0000000000007dc7 */ /* 0x000fe20008000000 */
[----:B------:R-:W-:Y:S01]  /*1a80*/  CCTL.IVALL ;  /* 0x00000000ff00798f */ /* 0x000fe20002000000 */
[----:B------:R-:W-:Y:S05]  /*1a90*/  BRA `(.L_x_21) ;  /* 0x0000000000047947 */ /* 0x000fea0003800000 */
.L_x_20:
[----:B------:R-:W-:Y:S06]  /*1aa0*/  BAR.SYNC.DEFER_BLOCKING 0x0 ;  /* 0x0000000000007b1d */ /* 0x000fec0000010000 */
.L_x_21:
[----:B------:R-:W-:Y:S05]  /*1ab0*/  BRA.U UP5, `(.L_x_22) ;  /* 0x0000001905007547 */ /* 0x000fea000b800000 */
[----:B------:R-:W1:Y:S01]  /*1ac0*/  LDCU UR6, c[0x0][0x38c] ;  /* 0x00007180ff0677ac */ /* 0x000e620008000800 */
[----:B------:R-:W-:Y:S01]  /*1ad0*/  PLOP3.LUT P2, PT, PT, PT, UP3, 0x80, 0x8 ;  /* 0x000000000008781c */ /* 0x000fe20003f4f038 */
[----:B------:R-:W-:Y:S01]  /*1ae0*/  IMAD.MOV.U32 R12, RZ, RZ, 0x1 ;  /* 0x00000001ff0c7424 */ /* 0x000fe200078e00ff */
[----:B------:R-:W-:Y:S01]  /*1af0*/  ISETP.NE.AND P3, PT, R5, RZ, P4 ;  /* 0x000000ff0500720c */ /* 0x000fe20002765270 */
[----:B------:R-:W-:Y:S01]  /*1b00*/  USHF.L.U32 UR7, UR25, 0x5, URZ ;  /* 0x0000000519077899 */ /* 0x000fe200080006ff */
[----:B------:R-:W-:Y:S01]  /*1b10*/  PLOP3.LUT P2, PT, P2, PT, PT, 0x8, 0x80 ;  /* 0x000000000080781c */ /* 0x000fe2000174e170 */
[----:B------:R-:W-:Y:S01]  /*1b20*/  USHF.L.U32 UR8, UR25, 0x7, URZ ;  /* 0x0000000719087899 */ /* 0x000fe200080006ff */
[----:B------:R-:W-:Y:S01]  /*1b30*/  CS2R R10, SRZ ;  /* 0x00000000000a7805 */ /* 0x000fe2000001ff00 */
[----:B------:R-:W-:Y:S01]  /*1b40*/  UISETP.NE.AND UP1, UPT, UR21, URZ, UPT ;  /* 0x000000ff1500728c */ /* 0x000fe2000bf25270 */
[----:B------:R-:W-:Y:S01]  /*1b50*/  IMAD.MOV.U32 R9, RZ, RZ, RZ ;  /* 0x000000ffff097224 */ /* 0x000fe200078e00ff */
[----:B------:R-:W2:Y:S01]  /*1b60*/  LDCU UR65, c[0x0][0x370] ;  /* 0x00006e00ff4177ac */ /* 0x000ea20008000800 */
[----:B------:R-:W-:Y:S01]  /*1b70*/  IMAD.MOV.U32 R8, RZ, RZ, 0x1 ;  /* 0x00000001ff087424 */ /* 0x000fe200078e00ff */
[----:B------:R-:W3:Y:S01]  /*1b80*/  LDCU.64 UR54, c[0x0][0x348] ;  /* 0x00006900ff3677ac */ /* 0x000ee20008000a00 */
[----:B-1----:R-:W-:-:S02]  /*1b90*/  UIADD3 UR5, UPT, UPT, UR6, 0x7f, URZ ;  /* 0x0000007f06057890 */ /* 0x002fc4000fffe0ff */
[----:B------:R-:W-:Y:S02]  /*1ba0*/  UIADD3 UR72, UPT, UPT, UR6, 0xfe, URZ ;  /* 0x000000fe06487890 */ /* 0x000fe4000fffe0ff */
[----:B------:R-:W-:Y:S01]  /*1bb0*/  USHF.R.S32.HI UR4, URZ, 0x1f, UR5 ;  /* 0x0000001fff047899 */ /* 0x000fe20008011405 */
[----:B------:R-:W1:Y:S03]  /*1bc0*/  LDCU UR64, c[0x0][0x374] ;  /* 0x00006e80ff4077ac */ /* 0x000e660008000800 */
[----:B------:R-:W-:Y:S02]  /*1bd0*/  ULEA.HI UR4, UR4, UR5, URZ, 0x7 ;  /* 0x0000000504047291 */ /* 0x000fe4000f8f38ff */
[----:B------:R-:W-:Y:S02]  /*1be0*/  UIADD3 UR5, UPT, UPT, UR6, -0x1, URZ ;  /* 0xffffffff06057890 */ /* 0x000fe4000fffe0ff */
[----:B------:R-:W-:-:S02]  /*1bf0*/  USHF.R.S32.HI UR67, URZ, 0x7, UR4 ;  /* 0x00000007ff437899 */ /* 0x000fc40008011404 */
[----:B------:R-:W-:Y:S02]  /*1c00*/  UISETP.GE.U32.AND UP2, UPT, UR5, -0xff, UPT ;  /* 0xffffff010500788c */ /* 0x000fe4000bf46070 */
[----:B------:R-:W-:Y:S02]  /*1c10*/  UISETP.LT.U32.AND UP0, UPT, UR67, 0x2, UPT ;  /* 0x000000024300788c */ /* 0x000fe4000bf01070 */
[----:B------:R-:W-:Y:S02]  /*1c20*/  ULOP3.LUT UR6, UR7, 0x20, URZ, 0xc0, !UPT ;  /* 0x0000002007067892 */ /* 0x000fe4000f8ec0ff */
[----:B------:R-:W-:Y:S02]  /*1c30*/  USEL UR66, UR67, 0x2, UP0 ;  /* 0x0000000243427887 */ /* 0x000fe40008000000 */
[----:B------:R-:W-:Y:S02]  /*1c40*/  ULOP3.LUT UR5, UR8, 0x80, URZ, 0xc0, !UPT ;  /* 0x0000008008057892 */ /* 0x000fe4000f8ec0ff */
[----:B------:R-:W-:-:S02]  /*1c50*/  UIADD3 UR4, UPT, UPT, UR66, -0x1, URZ ;  /* 0xffffffff42047890 */ /* 0x000fc4000fffe0ff */
[----:B------:R-:W-:Y:S02]  /*1c60*/  @UP2 UIADD3 UR4, UPT, UPT, UR66, URZ, URZ ;  /* 0x000000ff42042290 */ /* 0x000fe4000fffe0ff */
[----:B------:R-:W-:Y:S02]  /*1c70*/  USEL UR45, UR45, 0x2, UP1 ;  /* 0x000000022d2d7887 */ /* 0x000fe40008800000 */
[----:B------:R-:W-:Y:S02]  /*1c80*/  ULEA UR71, UR71, UR6, 0x4 ;  /* 0x0000000647477291 */ /* 0x000fe4000f8e20ff */
[----:B------:R-:W-:Y:S02]  /*1c90*/  ULEA UR69, UR69, UR5, 0x5 ;  /* 0x0000000545457291 */ /* 0x000fe4000f8e28ff */
[----:B------:R-:W-:Y:S02]  /*1ca0*/  UIADD3 UR70, UPT, UPT, UR67, -UR66, URZ ;  /* 0x8000004243467290 */ /* 0x000fe4000fffe0ff */
[----:B------:R-:W-:-:S02]  /*1cb0*/  UIADD3 UR61, UPT, UPT, UR4, 0x1, URZ ;  /* 0x00000001043d7890 */ /* 0x000fc4000fffe0ff */
[----:B------:R-:W-:Y:S01]  /*1cc0*/  UIADD3 UR68, UPT, UPT, -UR4, URZ, URZ ;  /* 0x000000ff04447290 */ /* 0x000fe2000fffe1ff */
[----:B-123--:R-:W-:-:S11]  /*1cd0*/  UMOV UR29, URZ ;  /* 0x000000ff001d7c82 */ /* 0x00efd60008000000 */
.L_x_46:
[----:B------:R-:W-:-:S13]  /*1ce0*/  R2UR UR4, R60 ;  /* 0x000000003c0472ca */ /* 0x000fda00000e0000 */
[----:B------:R-:W-:Y:S01]  /*1cf0*/  UISETP.NE.AND UP0, UPT, UR4, URZ, UPT ;  /* 0x000000ff0400728c */ /* 0x000fe2000bf05270 */
[----:B------:R-:W1:Y:S02]  /*1d00*/  S2UR UR4, SR_CgaCtaId ;  /* 0x00000000000479c3 */ /* 0x000e640000008800 */
[----:B-1----:R-:W-:-:S06]  /*1d10*/  MOV R60, UR4 ;  /* 0x00000004003c7c02 */ /* 0x002fcc0008000f00 */
[----:B---3--:R-:W-:Y:S05]  /*1d20*/  BRA.U UP0, `(.L_x_23) ;  /* 0x0000000100347547 */ /* 0x008fea000b800000 */
[----:B------:R-:W1:Y:S01]  /*1d30*/  S2R R0, SR_CgaCtaId ;  /* 0x0000000000007919 */ /* 0x000e620000008800 */
[----:B------:R-:W-:-:S04]  /*1d40*/  MOV R2, 0x400 ;  /* 0x0000040000027802 */ /* 0x000fc80000000f00 */
[----:B-1----:R-:W-:Y:S02]  /*1d50*/  LEA R0, R0, R2, 0x18 ;  /* 0x0000000200007211 */ /* 0x002fe400078ec0ff */
[----:B------:R-:W-:-:S03]  /*1d60*/  SHF.L.U32 R2, R8, 0x1f, RZ ;  /* 0x0000001f08027819 */ /* 0x000fc600000006ff */
[----:B------:R-:W-:-:S04]  /*1d70*/  IMAD R0, R9, 0x8, R0 ;  /* 0x0000000809007824 */ /* 0x000fc800078e0200 */
[----:B------:R-:W1:Y:S02]  /*1d80*/  SYNCS.PHASECHK.TRANS64.TRYWAIT P0, [R0+URZ+0xe0], R2 ;  /* 0x0000e002000075a7 */ /* 0x000e6400080011ff */
[----:B-1----:R-:W-:Y:S05]  /*1d90*/  @!P0 BRA `(.L_x_24) ;  /* 0x0000007c009c8947 */ /* 0x002fea0003800000 */
.L_x_151:
[----:B------:R-:W-:Y:S01]  /*1da0*/  VIADD R9, R9, 0x1 ;  /* 0x0000000109097836 */ /* 0x000fe20000000000 */
[----:B------:R1:W-:Y:S04]  /*1db0*/  SYNCS.ARRIVE.TRANS64.A1T0 RZ, [R0+URZ+0xd0], RZ ;  /* 0x0000d0ff00ff79a7 */ /* 0x0003e800081000ff */
[----:B------:R-:W-:-:S04]  /*1dc0*/  ISETP.NE.AND P0, PT, R9, 0x2, PT ;  /* 0x000000020900780c */ /* 0x000fc80003f05270 */
[----:B------:R-:W-:Y:S02]  /*1dd0*/  SEL R9, R9, RZ, P0 ;  /* 0x000000ff09097207 */ /* 0x000fe40000000000 */
[----:B-1----:R-:W-:-:S04]  /*1de0*/  SEL R0, RZ, 0x1, P0 ;  /* 0x00000001ff007807 */ /* 0x002fc80000000000 */
[----:B------:R-:W-:-:S07]  /*1df0*/  LOP3.LUT R8, R8, R0, RZ, 0x3c, !PT ;  /* 0x0000000008087212 */ /* 0x000fce00078e3cff */
.L_x_23:
[----:B------:R-:W-:Y:S01]  /*1e00*/  R2UR UR4, R60 ;  /* 0x000000003c0472ca */ /* 0x000fe200000e0000 */
[----:B------:R-:W-:Y:S01]  /*1e10*/  UMOV UR22, 0x400 ;  /* 0x0000040000167882 */ /* 0x000fe20000000000 */
[----:B------:R-:W-:Y:S01]  /*1e20*/  SHF.L.U32 R0, R12, 0x1f, RZ ;  /* 0x0000001f0c007819 */ /* 0x000fe200000006ff */
[----:B------:R-:W-:Y:S02]  /*1e30*/  UISETP.GE.U32.AND UP0, UPT, UR72, 0xff, UPT ;  /* 0x000000ff4800788c */ /* 0x000fe4000bf06070 */
[----:B------:R-:W-:Y:S01]  /*1e40*/  ULEA UR27, UR20, UR71, 0x6 ;  /* 0x00000047141b7291 */ /* 0x000fe2000f8e30ff */
[----:B------:R-:W-:-:S07]  /*1e50*/  UMOV UR21, URZ ;  /* 0x000000ff00157c82 */ /* 0x000fce0008000000 */
[----:B------:R-:W-:-:S04]  /*1e60*/  ULEA UR22, UR4, UR22, 0x18 ;  /* 0x0000001604167291 */ /* 0x000fc8000f8ec0ff */
[----:B------:R-:W-:-:S09]  /*1e70*/  ULEA UR4, UR29, UR22, 0x3 ;  /* 0x000000161d047291 */ /* 0x000fd2000f8e18ff */
[----:B------:R1:W2:Y:S01]  /*1e80*/  SYNCS.PHASECHK.TRANS64.TRYWAIT P1, [UR4+0x10], R0 ;  /* 0x00001000ff0075a7 */ /* 0x0002a20008021104 */
[----:B------:R-:W-:-:S04]  /*1e90*/  ULEA.HI UR4, UR16, UR16, URZ, 0x1 ;  /* 0x0000001010047291 */ /* 0x000fc8000f8f08ff */
[----:B------:R-:W-:-:S04]  /*1ea0*/  USHF.L.U32 UR4, UR4, 0x7, URZ ;  /* 0x0000000704047899 */ /* 0x000fc800080006ff */
[----:B------:R-:W-:-:S04]  /*1eb0*/  ULOP3.LUT UR59, UR4, 0xffffff00, URZ, 0xc0, !UPT ;  /* 0xffffff00043b7892 */ /* 0x000fc8000f8ec0ff */
[----:B------:R-:W-:Y:S01]  /*1ec0*/  UIADD3 UR59, UPT, UPT, UR69, UR59, URZ ;  /* 0x0000003b453b7290 */ /* 0x000fe2000fffe0ff */
[----:B------:R-:W-:Y:S11]  /*1ed0*/  BRA.U !UP0, `(.L_x_25) ;  /* 0x00000005086c7547 */ /* 0x000ff6000b800000 */
[----:B------:R-:W-:Y:S01]  /*1ee0*/  UMOV UR23, UR68 ;  /* 0x0000004400177c82 */ /* 0x000fe20008000000 */
[----:B------:R-:W-:Y:S01]  /*1ef0*/  UMOV UR13, UR29 ;  /* 0x0000001d000d7c82 */ /* 0x000fe20008000000 */
[----:B------:R-:W-:-:S05]  /*1f00*/  UMOV UR42, 0x40 ;  /* 0x00000040002a7882 */ /* 0x000fca0000000000 */
.L_x_33:
[----:B------:R-:W-:Y:S01]  /*1f10*/  ULEA UR6, UR13, UR22, 0x3 ;  /* 0x000000160d067291 */ /* 0x000fe2000f8e18ff */
[----:B--2---:R-:W-:Y:S01]  /*1f20*/  @P4 MOV R2, 0x28000 ;  /* 0x0002800000024802 */ /* 0x004fe20000000f00 */
[----:B--23--:R-:W-:Y:S10]  /*1f30*/  @P1 BRA `(.L_x_26) ;  /* 0x00000000000c1947 */ /* 0x00cff40003800000 */
[----:B------:R-:W-:-:S04]  /*1f40*/  SHF.L.U32 R3, R12, 0x1f, RZ ;  /* 0x0000001f0c037819 */ /* 0x000fc800000006ff */
[----:B------:R-:W2:Y:S02]  /*1f50*/  SYNCS.PHASECHK.TRANS64.TRYWAIT P0, [UR6+0x10], R3 ;  /* 0x00001003ff0075a7 */ /* 0x000ea40008001106 */
[----:B--2---:R-:W-:Y:S05]  /*1f60*/  @!P0 BRA `(.L_x_27) ;  /* 0x0000007c003c8947 */ /* 0x004fea0003800000 */
.L_x_26:
[----:B------:R2:W-:Y:S01]  /*1f70*/  @P4 SYNCS.ARRIVE.TRANS64 RZ, [UR6], R2 ;  /* 0x00000002ffff49a7 */ /* 0x0005e20008000006 */
[----:B------:R-:W-:Y:S02]  /*1f80*/  ULOP3.LUT UR4, UR45, 0x2, URZ, 0xfc, !UPT ;  /* 0x000000022d047892 */ /* 0x000fe4000f8efcff */
[----:B------:R-:W-:Y:S02]  /*1f90*/  UIADD3 UR23, UPT, UPT, UR23, 0x1, URZ ;  /* 0x0000000117177890 */ /* 0x000fe4000fffe0ff */
[----:B------:R-:W-:Y:S02]  /*1fa0*/  UISETP.NE.AND UP0, UPT, UR4, 0x2, UPT ;  /* 0x000000020400788c */ /* 0x000fe4000bf05270 */
[----:B------:R-:W-:-:S07]  /*1fb0*/  UISETP.NE.AND UP2, UPT, UR23, 0x1, UPT ;  /* 0x000000011700788c */ /* 0x000fce000bf45270 */
[----:B------:R-:W-:Y:S05]  /*1fc0*/  BRA.U UP0, `(.L_x_28) ;  /* 0x0000000100047547 */ /* 0x000fea000b800000 */
[----:B------:R-:W-:Y:S05]  /*1fd0*/  BPT.TRAP 0x1 ;  /* 0x000000040000795c */ /* 0x000fea0000300000 */
.L_x_28:
[----:B------:R-:W-:Y:S04]  /*1fe0*/  BSSY.RECONVERGENT B0, `(.L_x_29) ;  /* 0x0000003000007945 */ /* 0x000fe80003800200 */
[----:B------:R-:W-:Y:S05]  /*1ff0*/  @!P3 BRA `(.L_x_30) ;  /* 0x000000000004b947 */ /* 0x000fea0003800000 */
[----:B------:R-:W-:Y:S05]  /*2000*/  BPT.TRAP 0x1 ;  /* 0x000000040000795c */ /* 0x000fea0000300000 */
.L_x_30:
[----:B------:R-:W-:Y:S05]  /*2010*/  BSYNC.RECONVERGENT B0 ;  /* 0x0000000000007941 */ /* 0x000fea0003800200 */
.L_x_29:
[----:B------:R-:W-:Y:S01]  /*2020*/  UIADD3 UR4, UPT, UPT, UR13, 0x1, URZ ;  /* 0x000000010d047890 */ /* 0x000fe2000fffe0ff */
[----:B------:R-:W-:Y:S01]  /*2030*/  BSSY.RECONVERGENT B0, `(.L_x_31) ;  /* 0x0000041000007945 */ /* 0x000fe20003800200 */
[----:B------:R-:W-:Y:S02]  /*2040*/  ELECT P0, URZ, PT ;  /* 0x0000000000ff782f */ /* 0x000fe40003800000 */
[----:B------:R-:W-:-:S04]  /*2050*/  UISETP.NE.AND UP0, UPT, UR4, 0x2, UPT ;  /* 0x000000020400788c */ /* 0x000fc8000bf05270 */
[----:B------:R-:W-:Y:S02]  /*2060*/  USEL UR5, URZ, 0x1, UP0 ;  /* 0x00000001ff057887 */ /* 0x000fe40008000000 */
[----:B------:R-:W-:-:S04]  /*2070*/  USEL UR29, UR4, URZ, UP0 ;  /* 0x000000ff041d7287 */ /* 0x000fc80008000000 */
[----:B------:R-:W-:Y:S01]  /*2080*/  ULEA UR4, UR29, UR22, 0x3 ;  /* 0x000000161d047291 */ /* 0x000fe2000f8e18ff */
[----:B------:R-:W-:-:S04]  /*2090*/  LOP3.LUT R12, R12, UR5, RZ, 0x3c, !PT ;  /* 0x000000050c0c7c12 */ /* 0x000fc8000f8e3cff */
[----:B-1----:R-:W-:-:S04]  /*20a0*/  SHF.L.U32 R0, R12, 0x1f, RZ ;  /* 0x0000001f0c007819 */ /* 0x002fc800000006ff */
[----:B------:R1:W3:Y:S01]  /*20b0*/  SYNCS.PHASECHK.TRANS64.TRYWAIT P1, [UR4+0x10], R0 ;  /* 0x00001000ff0075a7 */ /* 0x0002e20008021104 */
[----:B------:R-:W-:Y:S05]  /*20c0*/  @!P0 BRA `(.L_x_32) ;  /* 0x0000000000dc8947 */ /* 0x000fea0003800000 */
[----:B------:R-:W-:Y:S02]  /*20d0*/  USHF.L.U32 UR7, UR13, 0xe, URZ ;  /* 0x0000000e0d077899 */ /* 0x000fe400080006ff */
[----:B------:R-:W-:Y:S02]  /*20e0*/  UIADD3 UR4, UP1, UPT, UR54, 0x80, URZ ;  /* 0x0000008036047890 */ /* 0x000fe4000ff3e0ff */
[----:B------:R-:W-:Y:S02]  /*20f0*/  ULOP3.LUT UR32, UR7, 0xc00, UR38, 0xf8, !UPT ;  /* 0x00000c0007207892 */ /* 0x000fe4000f8ef826 */
[----:B------:R-:W-:Y:S02]  /*2100*/  ULEA UR7, UR53, UR7, 0x2 ;  /* 0x0000000735077291 */ /* 0x000fe4000f8e10ff */
[----:B------:R-:W-:Y:S02]  /*2110*/  ULEA UR32, UR32, UR22, 0x2 ;  /* 0x0000001620207291 */ /* 0x000fe4000f8e10ff */
[----:B------:R-:W-:-:S02]  /*2120*/  UIADD3 UR14, UP0, UPT, UR54, 0x180, URZ ;  /* 0x00000180360e7890 */ /* 0x000fc4000ff1e0ff */
[----:B------:R-:W-:Y:S02]  /*2130*/  UIADD3 UR58, UPT, UPT, UR42, -0x40, URZ ;  /* 0xffffffc02a3a7890 */ /* 0x000fe4000fffe0ff */
[----:B------:R-:W-:Y:S02]  /*2140*/  ULOP3.LUT UR57, UR6, 0xfefffff8, URZ, 0xc0, !UPT ;  /* 0xfefffff806397892 */ /* 0x000fe4000f8ec0ff */
[----:B------:R-:W-:Y:S02]  /*2150*/  UIADD3.X UR5, UPT, UPT, URZ, UR55, URZ, UP1, !UPT ;  /* 0x00000037ff057290 */ /* 0x000fe40008ffe4ff */
[----:B------:R-:W-:Y:S02]  /*2160*/  UIADD3 UR7, UPT, UPT, UR22, UR7, URZ ;  /* 0x0000000716077290 */ /* 0x000fe4000fffe0ff */
[----:B------:R-:W-:Y:S02]  /*2170*/  UIADD3 UR56, UPT, UPT, UR32, 0x8400, URZ ;  /* 0x0000840020387890 */ /* 0x000fe4000fffe0ff */
[----:B------:R-:W-:-:S02]  /*2180*/  UPRMT UR17, URZ, 0x5410, UR31 ;  /* 0x00005410ff117896 */ /* 0x000fc4000800001f */
[----:B------:R-:W-:Y:S02]  /*2190*/  UIADD3 UR50, UPT, UPT, UR42, -0x20, URZ ;  /* 0xffffffe02a327890 */ /* 0x000fe4000fffe0ff */
[----:B------:R-:W-:Y:S02]  /*21a0*/  UIADD3 UR48, UPT, UPT, UR32, 0xc400, URZ ;  /* 0x0000c40020307890 */ /* 0x000fe4000fffe0ff */
[----:B------:R-:W-:Y:S02]  /*21b0*/  UIADD3 UR40, UPT, UPT, UR32, 0x10400, URZ ;  /* 0x0001040020287890 */ /* 0x000fe4000fffe0ff */
[----:B------:R-:W-:Y:S02]  /*21c0*/  UIADD3 UR34, UPT, UPT, UR42, 0x20, URZ ;  /* 0x000000202a227890 */ /* 0x000fe4000fffe0ff */
[----:B------:R-:W-:Y:S02]  /*21d0*/  UIADD3 UR32, UPT, UPT, UR32, 0x14400, URZ ;  /* 0x0001440020207890 */ /* 0x000fe4000fffe0ff */
[----:B------:R-:W-:-:S02]  /*21e0*/  UIADD3.X UR15, UPT, UPT, URZ, UR55, URZ, UP0, !UPT ;  /* 0x00000037ff0f7290 */ /* 0x000fc400087fe4ff */
[----:B------:R-:W-:Y:S02]  /*21f0*/  UPRMT UR21, URZ, 0x5410, UR30 ;  /* 0x00005410ff157896 */ /* 0x000fe4000800001e */
[----:B------:R-:W-:Y:S02]  /*2200*/  UIADD3 UR24, UPT, UPT, UR7, 0x28400, URZ ;  /* 0x0002840007187890 */ /* 0x000fe4000fffe0ff */
[----:B------:R-:W-:Y:S01]  /*2210*/  UIADD3 UR8, UPT, UPT, UR7, 0x29400, URZ ;  /* 0x0002940007087890 */ /* 0x000fe2000fffe0ff */
[----:B------:R-:W-:Y:S01]  /*2220*/  UMOV UR46, 0x0 ;  /* 0x00000000002e7882 */ /* 0x000fe20000000000 */
[----:B------:R-:W-:Y:S01]  /*2230*/  UMOV UR47, 0x10000000 ;  /* 0x10000000002f7882 */ /* 0x000fe20000000000 */
[----:B------:R-:W-:Y:S01]  /*2240*/  UMOV UR51, UR59 ;  /* 0x0000003b00337c82 */ /* 0x000fe20008000000 */
[----:B------:R-:W-:Y:S01]  /*2250*/  UMOV UR52, UR60 ;  /* 0x0000003c00347c82 */ /* 0x000fe20008000000 */
[----:B------:R-:W-:Y:S01]  /*2260*/  UMOV UR49, UR57 ;  /* 0x0000003900317c82 */ /* 0x000fe20008000000 */
[----:B------:R-:W-:Y:S01]  /*2270*/  UMOV UR43, UR59 ;  /* 0x0000003b002b7c82 */ /* 0x000fe20008000000 */
[----:B------:R-:W-:Y:S01]  /*2280*/  UMOV UR44, UR60 ;  /* 0x0000003c002c7c82 */ /* 0x000fe20008000000 */
[----:B------:R-:W-:Y:S01]  /*2290*/  UMOV UR41, UR57 ;  /* 0x0000003900297c82 */ /* 0x000fe20008000000 */
[----:B------:R-:W-:Y:S01]  /*22a0*/  UTMALDG.3D.MULTICAST.2CTA [UR56], [UR4], UR17, desc[UR46] ;  /* 0x00002e38040073b4 */ /* 0x000fe20008211811 */
[----:B------:R-:W-:Y:S01]  /*22b0*/  UMOV UR35, UR59 ;  /* 0x0000003b00237c82 */ /* 0x000fe20008000000 */
        /* <DEDUP_REMOVED lines=10> */
[----:B------:R-:W-:Y:S01]  /*2360*/  UIADD3 UR16, UPT, UPT, UR7, 0x2a400, URZ ;  /* 0x0002a40007107890 */ /* 0x000fe2000fffe0ff */
[----:B------:R-:W-:Y:S01]  /*2370*/  UMOV UR18, UR42 ;  /* 0x0000002a00127c82 */ /* 0x000fe20008000000 */
[----:B------:R-:W-:Y:S01]  /*2380*/  UMOV UR19, UR27 ;  /* 0x0000001b00137c82 */ /* 0x000fe20008000000 */
[----:B------:R-:W-:Y:S01]  /*2390*/  UTMALDG.3D.MULTICAST.2CTA [UR40], [UR4], UR17, desc[UR46] ;  /* 0x00002e28040073b4 */ /* 0x000fe20008211811 */
[----:B------:R-:W-:Y:S01]  /*23a0*/  UMOV UR20, UR60 ;  /* 0x0000003c00147c82 */ /* 0x000fe20008000000 */
[----:B------:R4:W-:Y:S01]  /*23b0*/  UTMALDG.3D.MULTICAST.2CTA [UR32], [UR4], UR17, desc[UR46] ;  /* 0x00002e20040073b4 */ /* 0x0009e20008211811 */
[----:B------:R-:W-:Y:S01]  /*23c0*/  UTMALDG.3D.MULTICAST.2CTA [UR24], [UR14], UR21, desc[UR46] ;  /* 0x00002e180e0073b4 */ /* 0x000fe20008211815 */
[----:B------:R2:W-:Y:S01]  /*23d0*/  UTMALDG.3D.MULTICAST.2CTA [UR8], [UR14], UR21, desc[UR46] ;  /* 0x00002e080e0073b4 */ /* 0x0005e20008211815 */
[----:B----4-:R-:W-:-:S02]  /*23e0*/  UMOV UR17, UR57 ;  /* 0x0000003900117c82 */ /* 0x010fc40008000000 */
[----:B------:R4:W-:Y:S01]  /*23f0*/  UTMALDG.3D.MULTICAST.2CTA [UR16], [UR14], UR21, desc[UR46] ;  /* 0x00002e100e0073b4 */ /* 0x0009e20008211815 */
[----:B--2---:R-:W-:Y:S01]  /*2400*/  UIADD3 UR8, UPT, UPT, UR7, 0x2b400, URZ ;  /* 0x0002b40007087890 */ /* 0x004fe2000fffe0ff */
[----:B------:R-:W-:-:S08]  /*2410*/  UMOV UR10, UR34 ;  /* 0x00000022000a7c82 */ /* 0x000fd00008000000 */
[----:B------:R4:W-:Y:S02]  /*2420*/  UTMALDG.3D.MULTICAST.2CTA [UR8], [UR14], UR21, desc[UR46] ;  /* 0x00002e080e0073b4 */ /* 0x0009e40008211815 */
[----:B----4-:R-:W-:Y:S01]  /*2430*/  NOP ;  /* 0x0000000000007918 */ /* 0x010fe20000000000 */
.L_x_32:
[----:B------:R-:W-:Y:S05]  /*2440*/  BSYNC.RECONVERGENT B0 ;  /* 0x0000000000007941 */ /* 0x000fea0003800200 */
.L_x_31:
[----:B------:R-:W-:Y:S01]  /*2450*/  UIADD3 UR42, UPT, UPT, UR42, 0x80, URZ ;  /* 0x000000802a2a7890 */ /* 0x000fe2000fffe0ff */
[----:B------:R-:W-:Y:S01]  /*2460*/  UMOV UR13, UR29 ;  /* 0x0000001d000d7c82 */ /* 0x000fe20008000000 */
[----:B------:R-:W-:Y:S01]  /*2470*/  UMOV UR21, UR61 ;  /* 0x0000003d00157c82 */ /* 0x000fe20008000000 */
[----:B------:R-:W-:Y:S09]  /*2480*/  BRA.U UP2, `(.L_x_33) ;  /* 0xfffffff902a07547 */ /* 0x000ff2000b83ffff */
.L_x_25:
[----:B------:R-:W-:Y:S01]  /*2490*/  ULEA UR4, UR29, UR22, 0x3 ;  /* 0x000000161d047291 */ /* 0x000fe2000f8e18ff */
[----:B-1----:R-:W-:Y:S01]  /*24a0*/  SHF.L.U32 R0, R12, 0x1f, RZ ;  /* 0x0000001f0c007819 */ /* 0x002fe200000006ff */
[----:B------:R-:W-:Y:S01]  /*24b0*/  @!P2 SYNCS.ARRIVE.TRANS64.A1T0 RZ, [UR22+0x68], RZ ;  /* 0x000068ffffffa9a7 */ /* 0x000fe20008100016 */
[----:B------:R-:W-:-:S06]  /*24c0*/  UISETP.GT.AND UP0, UPT, UR67, UR66, UPT ;  /* 0x000000424300728c */ /* 0x000fcc000bf04270 */
[----:B--23--:R1:W2:Y:S03]  /*24d0*/  SYNCS.PHASECHK.TRANS64.TRYWAIT P1, [UR4+0x10], R0 ;  /* 0x00001000ff0075a7 */ /* 0x00c2a60008021104 */
[----:B------:R-:W-:Y:S05]  /*24e0*/  BRA.U !UP0, `(.L_x_34) ;  /* 0x0000000508647547 */ /* 0x000fea000b800000 */
[----:B------:R-:W-:Y:S01]  /*24f0*/  UIADD3 UR37, UPT, UPT, UR70, UR21, URZ ;  /* 0x0000001546257290 */ /* 0x000fe2000fffe0ff */
[----:B------:R-:W-:-:S11]  /*2500*/  UMOV UR13, UR29 ;  /* 0x0000001d000d7c82 */ /* 0x000fd60008000000 */
.L_x_42:
[----:B------:R-:W-:Y:S01]  /*2510*/  ULEA UR6, UR13, UR22, 0x3 ;  /* 0x000000160d067291 */ /* 0x000fe2000f8e18ff */
[----:B--2---:R-:W-:Y:S01]  /*2520*/  @P4 MOV R2, 0x28000 ;  /* 0x0002800000024802 */ /* 0x004fe20000000f00 */
[----:B--23--:R-:W-:Y:S10]  /*2530*/  @P1 BRA `(.L_x_35) ;  /* 0x00000000000c1947 */ /* 0x00cff40003800000 */
[----:B------:R-:W-:-:S04]  /*2540*/  SHF.L.U32 R3, R12, 0x1f, RZ ;  /* 0x0000001f0c037819 */ /* 0x000fc800000006ff */
[----:B------:R-:W2:Y:S02]  /*2550*/  SYNCS.PHASECHK.TRANS64.TRYWAIT P0, [UR6+0x10], R3 ;  /* 0x00001003ff0075a7 */ /* 0x000ea40008001106 */
[----:B--2---:R-:W-:Y:S05]  /*2560*/  @!P0 BRA `(.L_x_36) ;  /* 0x0000007400d48947 */ /* 0x004fea0003800000 */
.L_x_35:
[----:B------:R2:W-:Y:S01]  /*2570*/  @P4 SYNCS.ARRIVE.TRANS64 RZ, [UR6], R2 ;  /* 0x00000002ffff49a7 */ /* 0x0005e20008000006 */
[----:B------:R-:W-:-:S04]  /*2580*/  ULOP3.LUT UR4, UR45, 0x2, URZ, 0xfc, !UPT ;  /* 0x000000022d047892 */ /* 0x000fc8000f8efcff */
[----:B------:R-:W-:-:S09]  /*2590*/  UISETP.NE.AND UP0, UPT, UR4, 0x2, UPT ;  /* 0x000000020400788c */ /* 0x000fd2000bf05270 */
[----:B------:R-:W-:Y:S05]  /*25a0*/  BRA.U UP0, `(.L_x_37) ;  /* 0x0000000100047547 */ /* 0x000fea000b800000 */
[----:B------:R-:W-:Y:S05]  /*25b0*/  BPT.TRAP 0x1 ;  /* 0x000000040000795c */ /* 0x000fea0000300000 */
.L_x_37:
[----:B------:R-:W-:Y:S04]  /*25c0*/  BSSY.RECONVERGENT B0, `(.L_x_38) ;  /* 0x0000003000007945 */ /* 0x000fe80003800200 */
[----:B------:R-:W-:Y:S05]  /*25d0*/  @!P3 BRA `(.L_x_39) ;  /* 0x000000000004b947 */ /* 0x000fea0003800000 */
[----:B------:R-:W-:Y:S05]  /*25e0*/  BPT.TRAP 0x1 ;  /* 0x000000040000795c */ /* 0x000fea0000300000 */
.L_x_39:
[----:B------:R-:W-:Y:S05]  /*25f0*/  BSYNC.RECONVERGENT B0 ;  /* 0x0000000000007941 */ /* 0x000fea0003800200 */
.L_x_38:
        /* <DEDUP_REMOVED lines=16> */
[----:B------:R-:W-:-:S02]  /*2700*/  USHF.L.U32 UR58, UR21, 0x7, URZ ;  /* 0x00000007153a7899 */ /* 0x000fc400080006ff */
[----:B------:R-:W-:Y:S02]  /*2710*/  UIADD3 UR14, UP0, UPT, UR54, 0x180, URZ ;  /* 0x00000180360e7890 */ /* 0x000fe4000ff1e0ff */
[----:B------:R-:W-:Y:S02]  /*2720*/  ULOP3.LUT UR57, UR6, 0xfefffff8, URZ, 0xc0, !UPT ;  /* 0xfefffff806397892 */ /* 0x000fe4000f8ec0ff */
[----:B------:R-:W-:Y:S02]  /*2730*/  UIADD3.X UR5, UPT, UPT, URZ, UR55, URZ, UP1, !UPT ;  /* 0x00000037ff057290 */ /* 0x000fe40008ffe4ff */
[----:B------:R-:W-:Y:S02]  /*2740*/  UIADD3 UR7, UPT, UPT, UR22, UR7, URZ ;  /* 0x0000000716077290 */ /* 0x000fe4000fffe0ff */
[----:B------:R-:W-:Y:S02]  /*2750*/  UIADD3 UR56, UPT, UPT, UR32, 0x8400, URZ ;  /* 0x0000840020387890 */ /* 0x000fe4000fffe0ff */
[----:B------:R-:W-:-:S02]  /*2760*/  UPRMT UR16, URZ, 0x5410, UR31 ;  /* 0x00005410ff107896 */ /* 0x000fc4000800001f */
[----:B------:R-:W-:Y:S02]  /*2770*/  UIADD3 UR50, UPT, UPT, UR58, 0x20, URZ ;  /* 0x000000203a327890 */ /* 0x000fe4000fffe0ff */
[----:B------:R-:W-:Y:S02]  /*2780*/  UIADD3 UR48, UPT, UPT, UR32, 0xc400, URZ ;  /* 0x0000c40020307890 */ /* 0x000fe4000fffe0ff */
[----:B------:R-:W-:Y:S02]  /*2790*/  UIADD3 UR42, UPT, UPT, UR58, 0x40, URZ ;  /* 0x000000403a2a7890 */ /* 0x000fe4000fffe0ff */
[----:B------:R-:W-:Y:S02]  /*27a0*/  UIADD3 UR40, UPT, UPT, UR32, 0x10400, URZ ;  /* 0x0001040020287890 */ /* 0x000fe4000fffe0ff */
[----:B------:R-:W-:Y:S02]  /*27b0*/  UIADD3 UR34, UPT, UPT, UR58, 0x60, URZ ;  /* 0x000000603a227890 */ /* 0x000fe4000fffe0ff */
[----:B------:R-:W-:-:S02]  /*27c0*/  UIADD3 UR32, UPT, UPT, UR32, 0x14400, URZ ;  /* 0x0001440020207890 */ /* 0x000fc4000fffe0ff */
[----:B------:R-:W-:Y:S02]  /*27d0*/  UIADD3.X UR15, UPT, UPT, URZ, UR55, URZ, UP0, !UPT ;  /* 0x00000037ff0f7290 */ /* 0x000fe400087fe4ff */
        /* <DEDUP_REMOVED lines=28> */
[----:B------:R4:W-:Y:S01]  /*29a0*/  UTMALDG.3D.MULTICAST.2CTA [UR32], [UR4], UR16, desc[UR46] ;  /* 0x00002e20040073b4 */ /* 0x0009e20008211810 */
[----:B------:R-:W-:Y:S01]  /*29b0*/  UTMALDG.3D.MULTICAST.2CTA [UR24], [UR14], UR23, desc[UR46] ;  /* 0x00002e180e0073b4 */ /* 0x000fe20008211817 */
[----:B------:R2:W-:Y:S01]  /*29c0*/  UTMALDG.3D.MULTICAST.2CTA [UR8], [UR14], UR23, desc[UR46] ;  /* 0x00002e080e0073b4 */ /* 0x0005e20008211817 */
[----:B----4-:R-:W-:-:S09]  /*29d0*/  UIADD3 UR16, UPT, UPT, UR7, 0x2a400, URZ ;  /* 0x0002a40007107890 */ /* 0x010fd2000fffe0ff */
[----:B------:R4:W-:Y:S01]  /*29e0*/  UTMALDG.3D.MULTICAST.2CTA [UR16], [UR14], UR23, desc[UR46] ;  /* 0x00002e100e0073b4 */ /* 0x0009e20008211817 */
[----:B--2---:R-:W-:Y:S01]  /*29f0*/  UIADD3 UR8, UPT, UPT, UR7, 0x2b400, URZ ;  /* 0x0002b40007087890 */ /* 0x004fe2000fffe0ff */
[----:B------:R-:W-:-:S08]  /*2a00*/  UMOV UR10, UR34 ;  /* 0x00000022000a7c82 */ /* 0x000fd00008000000 */
[----:B------:R4:W-:Y:S02]  /*2a10*/  UTMALDG.3D.MULTICAST.2CTA [UR8], [UR14], UR23, desc[UR46] ;  /* 0x00002e080e0073b4 */ /* 0x0009e40008211817 */
[----:B----4-:R-:W-:Y:S01]  /*2a20*/  NOP ;  /* 0x0000000000007918 */ /* 0x010fe20000000000 */
.L_x_41:
[----:B------:R-:W-:Y:S05]  /*2a30*/  BSYNC.RECONVERGENT B0 ;  /* 0x0000000000007941 */ /* 0x000fea0003800200 */
.L_x_40:
[----:B------:R-:W-:Y:S01]  /*2a40*/  UIADD3 UR21, UPT, UPT, UR21, 0x1, URZ ;  /* 0x0000000115157890 */ /* 0x000fe2000fffe0ff */
[----:B------:R-:W-:-:S03]  /*2a50*/  UMOV UR13, UR29 ;  /* 0x0000001d000d7c82 */ /* 0x000fc60008000000 */
[----:B------:R-:W-:-:S09]  /*2a60*/  UISETP.NE.AND UP0, UPT, UR21, UR37, UPT ;  /* 0x000000251500728c */ /* 0x000fd2000bf05270 */
[----:B------:R-:W-:Y:S05]  /*2a70*/  BRA.U UP0, `(.L_x_42) ;  /* 0xfffffff900a47547 */ /* 0x000fea000b83ffff */
.L_x_34:
[C---:B------:R-:W-:Y:S01]  /*2a80*/  LEA R3, R11.reuse, UR22, 0x3 ;  /* 0x000000160b037c11 */ /* 0x040fe2000f8e18ff */
[----:B------:R-:W-:Y:S01]  /*2a90*/  NOP ;  /* 0x0000000000007918 */ /* 0x000fe20000000000 */
[----:B-1----:R-:W-:Y:S02]  /*2aa0*/  SHF.L.U32 R0, R10, 0x1f, RZ ;  /* 0x0000001f0a007819 */ /* 0x002fe400000006ff */
[----:B------:R-:W-:Y:S02]  /*2ab0*/  LEA R4, R11, UR22, 0x4 ;  /* 0x000000160b047c11 */ /* 0x000fe4000f8e20ff */
[----:B------:R-:W1:Y:S02]  /*2ac0*/  SYNCS.PHASECHK.TRANS64.TRYWAIT P0, [R3+URZ+0x70], R0 ;  /* 0x00007000030075a7 */ /* 0x000e6400080011ff */
[----:B-1----:R-:W-:Y:S05]  /*2ad0*/  @!P0 BRA `(.L_x_43) ;  /* 0x0000007000908947 */ /* 0x002fea0003800000 */
.L_x_154:
[----:B------:R-:W4:Y:S01]  /*2ae0*/  LDS.128 R4, [R4+0x100] ;  /* 0x0001000004047984 */ /* 0x000f220000000c00 */
[----:B------:R-:W-:Y:S01]  /*2af0*/  UISETP.GE.AND UP0, UPT, UR39, 0x1, UPT ;  /* 0x000000012700788c */ /* 0x000fe2000bf06270 */
[----:B------:R-:W-:Y:S01]  /*2b00*/  @!PT LDS RZ, [RZ] ;  /* 0x00000000fffff984 */ /* 0x000fe20000000800 */
[----:B------:R-:W-:Y:S01]  /*2b10*/  @!PT LDS RZ, [RZ] ;  /* 0x00000000fffff984 */ /* 0x000fe20000000800 */
[----:B------:R-:W-:Y:S01]  /*2b20*/  @!PT LDS RZ, [RZ] ;  /* 0x00000000fffff984 */ /* 0x000fe20000000800 */
[----:B------:R-:W-:Y:S01]  /*2b30*/  @!PT LDS RZ, [RZ] ;  /* 0x00000000fffff984 */ /* 0x000fe20000000800 */
[----:B------:R1:W-:Y:S06]  /*2b40*/  MEMBAR.ALL.CTA ;  /* 0x0000000000007992 */ /* 0x0003ec0000008000 */
[----:B-1----:R-:W1:Y:S01]  /*2b50*/  FENCE.VIEW.ASYNC.S ;  /* 0x00000000000073c6 */ /* 0x002e620000000000 */
[----:B----4-:R-:W-:-:S13]  /*2b60*/  LOP3.LUT P0, RZ, R6, 0x1, RZ, 0xc0, !PT ;  /* 0x0000000106ff7812 */ /* 0x010fda000780c0ff */
[----:B-1----:R-:W-:Y:S01]  /*2b70*/  VOTEU.ANY UP1, P0 ;  /* 0x0000000000ff7886 */ /* 0x002fe20000020100 */
[----:B------:R-:W-:-:S13]  /*2b80*/  PLOP3.LUT P0, PT, PT, PT, UP1, 0x80, 0x8 ;  /* 0x000000000008781c */ /* 0x000fda0003f0f018 */
[----:B------:R-:W-:Y:S02]  /*2b90*/  @P0 LOP3.LUT R0, R5, 0xffff, RZ, 0xc0, !PT ;  /* 0x0000ffff05000812 */ /* 0x000fe400078ec0ff */
[----:B--2---:R-:W-:Y:S02]  /*2ba0*/  @P0 MOV R2, R4 ;  /* 0x0000000400020202 */ /* 0x004fe40000000f00 */
[----:B------:R-:W-:Y:S01]  /*2bb0*/  @P0 R2UR UR5, R0 ;  /* 0x00000000000502ca */ /* 0x000fe200000e0000 */
[----:B------:R-:W-:Y:S01]  /*2bc0*/  VIADD R0, R3, 0x80 ;  /* 0x0000008003007836 */ /* 0x000fe20000000000 */
[----:B------:R-:W-:Y:S02]  /*2bd0*/  @P0 SHF.R.U32.HI R4, RZ, 0x10, R5 ;  /* 0x00000010ff040819 */ /* 0x000fe40000011605 */
[----:B------:R-:W-:Y:S02]  /*2be0*/  @P0 R2UR UR6, R2 ;  /* 0x00000000020602ca */ /* 0x000fe400000e0000 */
[----:B------:R-:W-:-:S02]  /*2bf0*/  PRMT R0, RZ, 0x654, R0 ;  /* 0x00000654ff007816 */ /* 0x000fc40000000000 */
[----:B------:R-:W-:Y:S02]  /*2c00*/  @P0 R2UR UR4, R4 ;  /* 0x00000000040402ca */ /* 0x000fe400000e0000 */
[----:B------:R1:W-:Y:S03]  /*2c10*/  SYNCS.ARRIVE.TRANS64.RED.A1T0 RZ, [R0+URZ], RZ ;  /* 0x000000ff00ff79a7 */ /* 0x0003e600081004ff */
[----:B------:R-:W-:-:S04]  /*2c20*/  @UP1 UMOV UR62, UR5 ;  /* 0x00000005003e1c82 */ /* 0x000fc80008000000 */
[----:B------:R-:W-:-:S04]  /*2c30*/  @UP1 UMOV UR63, UR6 ;  /* 0x00000006003f1c82 */ /* 0x000fc80008000000 */
[----:B------:R-:W-:Y:S01]  /*2c40*/  @UP1 UMOV UR60, UR4 ;  /* 0x00000004003c1c82 */ /* 0x000fe20008000000 */
[----:B------:R-:W-:Y:S05]  /*2c50*/  BRA.U !UP0, `(.L_x_44) ;  /* 0x0000000108d47547 */ /* 0x000fea000b800000 */
[----:B------:R-:W2:Y:S01]  /*2c60*/  LDCU.128 UR12, c[0x0][0xb10] ;  /* 0x00016200ff0c77ac */ /* 0x000ea20008000c00 */
[----:B------:R-:W4:Y:S01]  /*2c70*/  LDCU UR21, c[0x0][0xb20] ;  /* 0x00016400ff1577ac */ /* 0x000f220008000800 */
[----:B------:R-:W3:Y:S01]  /*2c80*/  LDCU UR20, c[0x0][0xb0c] ;  /* 0x00016180ff1477ac */ /* 0x000ee20008000800 */
[----:B------:R-:W1:Y:S01]  /*2c90*/  LDCU.64 UR8, c[0x0][0xb28] ;  /* 0x00016500ff0877ac */ /* 0x000e620008000a00 */
[----:B------:R-:W-:Y:S02]  /*2ca0*/  UISETP.NE.AND UP3, UPT, UR39, 0x1, UPT ;  /* 0x000000012700788c */ /* 0x000fe4000bf65270 */
[----:B--2---:R-:W-:Y:S02]  /*2cb0*/  UIMAD.WIDE.U32 UR6, UR64, UR15, URZ ;  /* 0x0000000f400672a5 */ /* 0x004fe4000f8e00ff */
[----:B------:R-:W-:Y:S02]  /*2cc0*/  UIMAD.WIDE.U32 UR4, UR65, UR12, URZ ;  /* 0x0000000c410472a5 */ /* 0x000fe4000f8e00ff */
[----:B------:R-:W-:-:S02]  /*2cd0*/  UISETP.NE.AND UP0, UPT, UR14, 0x1, UPT ;  /* 0x000000010e00788c */ /* 0x000fc4000bf05270 */
[----:B------:R-:W-:Y:S01]  /*2ce0*/  UIMAD.WIDE.U32 UR18, UR62, UR15, URZ ;  /* 0x0000000f3e1272a5 */ /* 0x000fe2000f8e00ff */
[----:B------:R-:W-:Y:S02]  /*2cf0*/  UMOV UR6, UR7 ;  /* 0x0000000700067c82 */ /* 0x000fe40008000000 */
[----:B------:R-:W-:Y:S01]  /*2d00*/  UMOV UR4, UR5 ;  /* 0x0000000500047c82 */ /* 0x000fe20008000000 */
[----:B----4-:R-:W-:Y:S02]  /*2d10*/  USHF.R.U32.HI UR6, URZ, UR21, UR6 ;  /* 0x00000015ff067299 */ /* 0x010fe40008011606 */
[----:B---3--:R-:W-:Y:S02]  /*2d20*/  UISETP.NE.AND UP2, UPT, UR20, 0x1, UPT ;  /* 0x000000011400788c */ /* 0x008fe4000bf45270 */
[----:B------:R-:W-:Y:S02]  /*2d30*/  USHF.R.U32.HI UR4, URZ, UR13, UR4 ;  /* 0x0000000dff047299 */ /* 0x000fe40008011604 */
[----:B------:R-:W-:-:S02]  /*2d40*/  USEL UR5, UR64, UR6, !UP0 ;  /* 0x0000000640057287 */ /* 0x000fc4000c000000 */
[----:B------:R-:W-:Y:S02]  /*2d50*/  USEL UR6, UR65, UR4, !UP2 ;  /* 0x0000000441067287 */ /* 0x000fe4000d000000 */
[----:B-1----:R-:W-:Y:S01]  /*2d60*/  UIMAD.WIDE.U32 UR10, UR5, UR8, URZ ;  /* 0x00000008050a72a5 */ /* 0x002fe2000f8e00ff */
[----:B------:R-:W-:Y:S01]  /*2d70*/  UMOV UR4, UR19 ;  /* 0x0000001300047c82 */ /* 0x000fe20008000000 */
[----:B------:R-:W-:Y:S02]  /*2d80*/  UIMAD.WIDE.U32 UR16, UR63, UR12, URZ ;  /* 0x0000000c3f1072a5 */ /* 0x000fe4000f8e00ff */
[----:B------:R-:W-:-:S03]  /*2d90*/  UIMAD.WIDE.U32 UR18, UR6, UR8, URZ ;  /* 0x00000008061272a5 */ /* 0x000fc6000f8e00ff */
[----:B------:R-:W-:Y:S01]  /*2da0*/  UMOV UR10, UR11 ;  /* 0x0000000b000a7c82 */ /* 0x000fe20008000000 */
[----:B------:R-:W-:Y:S02]  /*2db0*/  USHF.R.U32.HI UR4, URZ, UR21, UR4 ;  /* 0x00000015ff047299 */ /* 0x000fe40008011604 */
[----:B------:R-:W-:Y:S01]  /*2dc0*/  @UP3 USHF.R.U32.HI UR5, URZ, UR9, UR10 ;  /* 0x00000009ff053299 */ /* 0x000fe2000801160a */
[----:B------:R-:W-:Y:S01]  /*2dd0*/  UMOV UR16, UR17 ;  /* 0x0000001100107c82 */ /* 0x000fe20008000000 */
[----:B------:R-:W-:Y:S01]  /*2de0*/  UMOV UR18, UR19 ;  /* 0x0000001300127c82 */ /* 0x000fe20008000000 */
[----:B------:R-:W-:Y:S02]  /*2df0*/  USHF.R.U32.HI UR13, URZ, UR13, UR16 ;  /* 0x0000000dff0d7299 */ /* 0x000fe40008011610 */
[----:B------:R-:W-:Y:S02]  /*2e00*/  USEL UR4, UR62, UR4, !UP0 ;  /* 0x000000043e047287 */ /* 0x000fe4000c000000 */
[----:B------:R-:W-:-:S02]  /*2e10*/  @UP3 USHF.R.U32.HI UR6, URZ, UR9, UR18 ;  /* 0x00000009ff063299 */ /* 0x000fc40008011612 */
[----:B------:R-:W-:Y:S02]  /*2e20*/  UIMAD UR7, UR39, UR5, URZ ;  /* 0x00000005270772a4 */ /* 0x000fe4000f8e02ff */
[----:B------:R-:W-:Y:S02]  /*2e30*/  USEL UR5, UR63, UR13, !UP2 ;  /* 0x0000000d3f057287 */ /* 0x000fe4000d000000 */
[----:B------:R-:W-:Y:S02]  /*2e40*/  UIMAD UR10, UR39, UR6, URZ ;  /* 0x00000006270a72a4 */ /* 0x000fe4000f8e02ff */
[----:B------:R-:W-:Y:S02]  /*2e50*/  UISETP.GE.AND UP0, UPT, UR4, UR7, UPT ;  /* 0x000000070400728c */ /* 0x000fe4000bf06270 */
[----:B------:R-:W-:Y:S02]  /*2e60*/  UIMAD.WIDE.U32 UR12, UR4, UR8, URZ ;  /* 0x00000008040c72a5 */ /* 0x000fe4000f8e00ff */
[----:B------:R-:W-:-:S02]  /*2e70*/  UISETP.GE.OR UP0, UPT, UR5, UR10, UP0 ;  /* 0x0000000a0500728c */ /* 0x000fc40008706670 */
        /* <DEDUP_REMOVED lines=19> */
.L_x_44:
[----:B------:R-:W2:Y:S02]  /*2fb0*/  LDCU UR4, c[0x0][0xb30] ;  /* 0x00016600ff0477ac */ /* 0x000ea40008000800 */
[----:B--2---:R-:W-:-:S09]  /*2fc0*/  UISETP.NE.AND UP0, UPT, UR4, 0x1, UPT ;  /* 0x000000010400788c */ /* 0x004fd2000bf05270 */
[----:B------:R-:W-:Y:S05]  /*2fd0*/  BRA.U UP0, `(.L_x_45) ;  /* 0x0000000100447547 */ /* 0x000fea000b800000 */
[----:B------:R-:W2:Y:S01]  /*2fe0*/  LDCU.128 UR8, c[0x0][0xb10] ;  /* 0x00016200ff0877ac */ /* 0x000ea20008000c00 */
[----:B------:R-:W4:Y:S01]  /*2ff0*/  LDCU UR12, c[0x0][0xb0c] ;  /* 0x00016180ff0c77ac */ /* 0x000f220008000800 */
[----:B------:R-:W1:Y:S01]  /*3000*/  LDCU UR13, c[0x0][0xb20] ;  /* 0x00016400ff0d77ac */ /* 0x000e620008000800 */
[----:B--2---:R-:W-:Y:S02]  /*3010*/  UIMAD.WIDE.U32 UR6, UR63, UR8, URZ ;  /* 0x000000083f0672a5 */ /* 0x004fe4000f8e00ff */
[----:B------:R-:W-:Y:S02]  /*3020*/  UIMAD.WIDE.U32 UR4, UR62, UR11, URZ ;  /* 0x0000000b3e0472a5 */ /* 0x000fe4000f8e00ff */
[----:B----4-:R-:W-:Y:S02]  /*3030*/  UISETP.NE.AND UP2, UPT, UR12, 0x1, UPT ;  /* 0x000000010c00788c */ /* 0x010fe4000bf45270 */
[----:B------:R-:W-:Y:S01]  /*3040*/  UISETP.NE.AND UP0, UPT, UR10, 0x1, UPT ;  /* 0x000000010a00788c */ /* 0x000fe2000bf05270 */
[----:B------:R-:W-:-:S02]  /*3050*/  UMOV UR6, UR7 ;  /* 0x0000000700067c82 */ /* 0x000fc40008000000 */
[----:B------:R-:W-:Y:S01]  /*3060*/  UMOV UR4, UR5 ;  /* 0x0000000500047c82 */ /* 0x000fe20008000000 */
[----:B------:R-:W-:Y:S02]  /*3070*/  USHF.R.U32.HI UR9, URZ, UR9, UR6 ;  /* 0x00000009ff097299 */ /* 0x000fe40008011606 */
[----:B-1----:R-:W-:Y:S02]  /*3080*/  USHF.R.U32.HI UR4, URZ, UR13, UR4 ;  /* 0x0000000dff047299 */ /* 0x002fe40008011604 */
[----:B------:R-:W-:Y:S02]  /*3090*/  USEL UR5, UR63, UR9, !UP2 ;  /* 0x000000093f057287 */ /* 0x000fe4000d000000 */
[----:B------:R-:W-:-:S04]  /*30a0*/  USEL UR4, UR62, UR4, !UP0 ;  /* 0x000000043e047287 */ /* 0x000fc8000c000000 */
[----:B------:R-:W-:Y:S02]  /*30b0*/  UIADD3 UR6, UPT, UPT, UR5, -UR4, URZ ;  /* 0x8000000405067290 */ /* 0x000fe4000fffe0ff */
[----:B------:R-:W-:Y:S02]  /*30c0*/  UIADD3 UR4, UPT, UPT, -UR5, UR4, URZ ;  /* 0x0000000405047290 */ /* 0x000fe4000fffe1ff */
[----:B------:R-:W-:Y:S02]  /*30d0*/  UIMAD UR62, UR6, UR10, UR62 ;  /* 0x0000000a063e72a4 */ /* 0x000fe4000f8e023e */
[----:B------:R-:W-:-:S12]  /*30e0*/  UIMAD UR63, UR4, UR12, UR63 ;  /* 0x0000000c043f72a4 */ /* 0x000fd8000f8e023f */
.L_x_45:
[----:B------:R-:W-:Y:S01]  /*30f0*/  VIADD R11, R11, 0x1 ;  /* 0x000000010b0b7836 */ /* 0x000fe20000000000 */
[----:B------:R-:W-:Y:S02]  /*3100*/  R2UR UR5, R59 ;  /* 0x000000003b0572ca */ /* 0x000fe400000e0000 */
[----:B------:R-:W-:Y:S02]  /*3110*/  R2UR UR4, R58 ;  /* 0x000000003a0472ca */ /* 0x000fe400000e0000 */
[C---:B------:R-:W-:Y:S02]  /*3120*/  ISETP.NE.AND P0, PT, R11.reuse, 0x2, PT ;  /* 0x000000020b00780c */ /* 0x040fe40003f05270 */
[----:B------:R-:W-:Y:S02]  /*3130*/  PLOP3.LUT P2, PT, PT, PT, PT, 0x80, 0x8 ;  /* 0x000000000008781c */ /* 0x000fe40003f4f070 */
[----:B-1----:R-:W-:Y:S02]  /*3140*/  SEL R0, RZ, 0x1, P0 ;  /* 0x00000001ff007807 */ /* 0x002fe40000000000 */
[----:B------:R-:W-:-:S02]  /*3150*/  SEL R11, R11, RZ, P0 ;  /* 0x000000ff0b0b7207 */ /* 0x000fc40000000000 */
[----:B------:R-:W-:Y:S01]  /*3160*/  LOP3.LUT R10, R10, R0, RZ, 0x3c, !PT ;  /* 0x000000000a0a7212 */ /* 0x000fe200078e3cff */
[----:B------:R-:W-:Y:S02]  /*3170*/  UIADD3 UR16, UPT, UPT, UR63, UR5, URZ ;  /* 0x000000053f107290 */ /* 0x000fe4000fffe0ff */
[----:B------:R-:W-:Y:S01]  /*3180*/  UIADD3 UR20, UPT, UPT, UR62, UR4, URZ ;  /* 0x000000043e147290 */ /* 0x000fe2000fffe0ff */
[----:B------:R-:W-:Y:S11]  /*3190*/  BRA.U UP1, `(.L_x_46) ;  /* 0xffffffe901d07547 */ /* 0x000ff6000b83ffff */
[----:B------:R-:W-:Y:S01]  /*31a0*/  UIADD3 UR22, UPT, UPT, UR22, 0x10, URZ ;  /* 0x0000001016167890 */ /* 0x000fe2000fffe0ff */
[----:B------:R-:W-:-:S03]  /*31b0*/  SHF.L.U32 R2, R12, 0x1f, RZ ;  /* 0x0000001f0c027819 */ /* 0x000fc600000006ff */
[----:B------:R-:W-:-:S09]  /*31c0*/  ULEA UR4, UR29, UR22, 0x3 ;  /* 0x000000161d047291 */ /* 0x000fd2000f8e18ff */
[----:B------:R-:W1:Y:S02]  /*31d0*/  SYNCS.PHASECHK.TRANS64.TRYWAIT P0, [UR4], R2 ;  /* 0x00000002ff0075a7 */ /* 0x000e640008001104 */
[----:B-1----:R-:W-:Y:S05]  /*31e0*/  @!P0 BRA `(.L_x_47) ;  /* 0x0000006800e08947 */ /* 0x002fea0003800000 */
.L_x_156:
[----:B------:R-:W-:-:S04]  /*31f0*/  UIADD3 UR4, UPT, UPT, UR29, 0x1, URZ ;  /* 0x000000011d047890 */ /* 0x000fc8000fffe0ff */
[----:B------:R-:W-:-:S04]  /*3200*/  UISETP.NE.AND UP0, UPT, UR4, 0x2, UPT ;  /* 0x000000020400788c */ /* 0x000fc8000bf05270 */
[----:B------:R-:W-:Y:S02]  /*3210*/  USEL UR5, URZ, 0x1, UP0 ;  /* 0x00000001ff057887 */ /* 0x000fe40008000000 */
[----:B------:R-:W-:-:S04]  /*3220*/  USEL UR4, UR4, URZ, UP0 ;  /* 0x000000ff04047287 */ /* 0x000fc80008000000 */
[----:B------:R-:W-:Y:S01]  /*3230*/  ULEA UR4, UR4, UR22, 0x3 ;  /* 0x0000001604047291 */ /* 0x000fe2000f8e18ff */
[----:B-1----:R-:W-:-:S04]  /*3240*/  LOP3.LUT R2, R12, UR5, RZ, 0x3c, !PT ;  /* 0x000000050c027c12 */ /* 0x002fc8000f8e3cff */
[----:B------:R-:W-:Y:S01]  /*3250*/  SHF.L.U32 R2, R2, 0x1f, RZ ;  /* 0x0000001f02027819 */ /* 0x000fe200000006ff */
[----:B------:R-:W-:-:S07]  /*3260*/  IMAD.U32 R0, RZ, RZ, UR4 ;  /* 0x00000004ff007e24 */ /* 0x000fce000f8e00ff */
.L_x_48:
[----:B-1----:R1:W2:Y:S02]  /*3270*/  SYNCS.PHASECHK.TRANS64.TRYWAIT P0, [R0+URZ], R2 ;  /* 0x00000002000075a7 */ /* 0x0022a400080011ff */
[----:B--2---:R-:W-:Y:S05]  /*3280*/  @!P0 NANOSLEEP.SYNCS 0x989680 ;  /* 0x009896800000895d */ /* 0x004fea0003900000 */
[----:B------:R-:W2:Y:S02]  /*3290*/  @!P0 SYNCS.PHASECHK.TRANS64 P0, [R0+URZ], R2 ;  /* 0x00000002000085a7 */ /* 0x000ea400080010ff */
[----:B--2---:R-:W-:Y:S05]  /*32a0*/  @P0 EXIT ;  /* 0x000000000000094d */ /* 0x004fea0003800000 */
[----:B------:R-:W-:Y:S05]  /*32b0*/  BRA `(.L_x_48) ;  /* 0xfffffffc00ec7947 */ /* 0x000fea000383ffff */
.L_x_22:
[----:B------:R-:W-:-:S13]  /*32c0*/  R2UR UR4, R60 ;  /* 0x000000003c0472ca */ /* 0x000fda00000e0000 */
[----:B------:R-:W-:-:S04]  /*32d0*/  UISETP.NE.AND UP0, UPT, UR4, URZ, UPT ;  /* 0x000000ff0400728c */ /* 0x000fc8000bf05270 */
[----:B------:R-:W-:-:S09]  /*32e0*/  UISETP.NE.OR UP0, UPT, UR21, 0x1, UP0 ;  /* 0x000000011500788c */ /* 0x000fd20008705670 */
[----:B------:R-:W-:Y:S05]  /*32f0*/  BRA.U UP0, `(.L_x_49) ;  /* 0x0000000500507547 */ /* 0x000fea000b800000 */
[----:B------:R-:W-:Y:S01]  /*3300*/  R2UR UR4, R60 ;  /* 0x000000003c0472ca */ /* 0x000fe200000e0000 */
[----:B------:R-:W-:Y:S01]  /*3310*/  IMAD.MOV.U32 R12, RZ, RZ, 0x1 ;  /* 0x00000001ff0c7424 */ /* 0x000fe200078e00ff */
[----:B------:R-:W-:Y:S02]  /*3320*/  ISETP.GE.U32.AND P2, PT, R5, 0x10, PT ;  /* 0x000000100500780c */ /* 0x000fe40003f46070 */
[----:B------:R-:W-:Y:S01]  /*3330*/  CS2R R6, SRZ ;  /* 0x0000000000067805 */ /* 0x000fe2000001ff00 */
[----:B------:R-:W-:Y:S01]  /*3340*/  IMAD.MOV.U32 R3, RZ, RZ, RZ ;  /* 0x000000ffff037224 */ /* 0x000fe200078e00ff */
[----:B------:R-:W-:Y:S01]  /*3350*/  UMOV UR6, 0x400 ;  /* 0x0000040000067882 */ /* 0x000fe20000000000 */
[----:B------:R-:W-:Y:S01]  /*3360*/  IMAD.MOV.U32 R4, RZ, RZ, RZ ;  /* 0x000000ffff047224 */ /* 0x000fe200078e00ff */
[----:B------:R-:W-:-:S05]  /*3370*/  UMOV UR5, URZ ;  /* 0x000000ff00057c82 */ /* 0x000fca0008000000 */
[----:B------:R-:W-:-:S12]  /*3380*/  ULEA UR6, UR4, UR6, 0x18 ;  /* 0x0000000604067291 */ /* 0x000fd8000f8ec0ff */
.L_x_53:
[----:B------:R-:W-:Y:S02]  /*3390*/  LEA R0, R3, UR6, 0x3 ;  /* 0x0000000603007c11 */ /* 0x000fe4000f8e18ff */
[----:B------:R-:W-:-:S03]  /*33a0*/  SHF.L.U32 R8, R4, 0x1f, RZ ;  /* 0x0000001f04087819 */ /* 0x000fc600000006ff */
[----:B------:R-:W-:Y:S01]  /*33b0*/  VIADD R9, R0, 0xe0 ;  /* 0x000000e000097836 */ /* 0x000fe20000000000 */
[----:B------:R-:W1:Y:S02]  /*33c0*/  SYNCS.PHASECHK.TRANS64.TRYWAIT P0, [R0+URZ+0xd0], R8 ;  /* 0x0000d008000075a7 */ /* 0x000e6400080011ff */
[----:B-1----:R-:W-:Y:S05]  /*33d0*/  @!P0 BRA `(.L_x_50) ;  /* 0x00000068007c8947 */ /* 0x002fea0003800000 */
.L_x_157:
[----:B------:R-:W-:Y:S01]  /*33e0*/  ULEA UR4, UR5, UR6, 0x3 ;  /* 0x0000000605047291 */ /* 0x000fe2000f8e18ff */
[----:B-1----:R-:W-:Y:S01]  /*33f0*/  PRMT R0, RZ, 0x654, R9 ;  /* 0x00000654ff007816 */ /* 0x002fe20000000009 */
[----:B------:R-:W-:Y:S01]  /*3400*/  @!P2 IMAD.MOV.U32 R8, RZ, RZ, 0x10 ;  /* 0x00000010ff08a424 */ /* 0x000fe200078e00ff */
[----:B------:R-:W-:Y:S01]  /*3410*/  SHF.L.U32 R9, R12, 0x1f, RZ ;  /* 0x0000001f0c097819 */ /* 0x000fe200000006ff */
[----:B------:R-:W-:Y:S01]  /*3420*/  UIADD3 UR7, UPT, UPT, UR4, 0x70, URZ ;  /* 0x0000007004077890 */ /* 0x000fe2000fffe0ff */
[----:B------:R1:W-:Y:S05]  /*3430*/  SYNCS.ARRIVE.TRANS64.RED.A1T0 RZ, [R0+URZ], RZ ;  /* 0x000000ff00ff79a7 */ /* 0x0003ea00081004ff */
[----:B------:R-:W-:Y:S01]  /*3440*/  IMAD.U32 R10, RZ, RZ, UR7 ;  /* 0x00000007ff0a7e24 */ /* 0x000fe2000f8e00ff */
[----:B------:R-:W2:Y:S04]  /*3450*/  SYNCS.PHASECHK.TRANS64.TRYWAIT P0, [UR4+0x80], R9 ;  /* 0x00008009ff0075a7 */ /* 0x000ea80008001104 */
[----:B------:R-:W-:Y:S01]  /*3460*/  PRMT R10, R5, 0x654, R10 ;  /* 0x00000654050a7816 */ /* 0x000fe2000000000a */
[----:B-12---:R-:W-:Y:S06]  /*3470*/  @!P0 BRA `(.L_x_51) ;  /* 0x0000006800688947 */ /* 0x006fec0003800000 */
.L_x_159:
[----:B------:R-:W-:Y:S01]  /*3480*/  ULEA UR8, UR5, UR6, 0x4 ;  /* 0x0000000605087291 */ /* 0x000fe2000f8e20ff */
[----:B------:R-:W-:Y:S01]  /*3490*/  SEL R2, R10, R2, !P2 ;  /* 0x000000020a027207 */ /* 0x000fe20005000000 */
[----:B------:R-:W-:Y:S01]  /*34a0*/  UIADD3 UR9, UPT, UPT, UR4, 0x70, URZ ;  /* 0x0000007004097890 */ /* 0x000fe2000fffe0ff */
[----:B-1----:R-:W-:Y:S01]  /*34b0*/  LEA R0, R7, UR6, 0x3 ;  /* 0x0000000607007c11 */ /* 0x002fe2000f8e18ff */
[----:B------:R-:W-:Y:S01]  /*34c0*/  UIADD3 UR8, UPT, UPT, UR8, 0x100, URZ ;  /* 0x0000010008087890 */ /* 0x000fe2000fffe0ff */
[----:B------:R1:W-:Y:S01]  /*34d0*/  @!P2 SYNCS.ARRIVE.TRANS64.RED RZ, [R2+URZ], R8 ;  /* 0x0000000802ffa9a7 */ /* 0x0003e200080004ff */
[----:B------:R-:W-:Y:S01]  /*34e0*/  UIADD3 UR4, UPT, UPT, UR5, 0x1, URZ ;  /* 0x0000000105047890 */ /* 0x000fe2000fffe0ff */
[----:B------:R-:W-:-:S03]  /*34f0*/  VIADD R3, R3, 0x1 ;  /* 0x0000000103037836 */ /* 0x000fc60000000000 */
[----:B------:R-:W-:Y:S02]  /*3500*/  UISETP.NE.AND UP0, UPT, UR4, 0x2, UPT ;  /* 0x000000020400788c */ /* 0x000fe4000bf05270 */
[----:B------:R-:W-:Y:S01]  /*3510*/  ISETP.NE.AND P0, PT, R3, 0x2, PT ;  /* 0x000000020300780c */ /* 0x000fe20003f05270 */
[----:B------:R-:W-:Y:S06]  /*3520*/  UGETNEXTWORKID.BROADCAST [UR8], [UR9] ;  /* 0x00000000080073ca */ /* 0x000fec0008000100 */
[----:B------:R-:W-:Y:S02]  /*3530*/  USEL UR7, URZ, 0x1, UP0 ;  /* 0x00000001ff077887 */ /* 0x000fe40008000000 */
[----:B------:R-:W-:-:S04]  /*3540*/  USEL UR5, UR4, URZ, UP0 ;  /* 0x000000ff04057287 */ /* 0x000fc80008000000 */
[----:B------:R-:W-:Y:S02]  /*3550*/  LOP3.LUT R12, R12, UR7, RZ, 0x3c, !PT ;  /* 0x000000070c0c7c12 */ /* 0x000fe4000f8e3cff */
[----:B-1----:R-:W-:-:S04]  /*3560*/  SHF.L.U32 R8, R6, 0x1f, RZ ;  /* 0x0000001f06087819 */ /* 0x002fc800000006ff */
[----:B------:R-:W1:Y:S02]  /*3570*/  SYNCS.PHASECHK.TRANS64.TRYWAIT P1, [R0+URZ+0x70], R8 ;  /* 0x00007008000075a7 */ /* 0x000e6400080211ff */
[----:B-1----:R-:W-:Y:S05]  /*3580*/  @!P1 BRA `(.L_x_52) ;  /* 0x00000068003c9947 */ /* 0x002fea0003800000 */
.L_x_160:
[----:B-1----:R-:W-:Y:S01]  /*3590*/  LEA R8, R7, UR6, 0x4 ;  /* 0x0000000607087c11 */ /* 0x002fe2000f8e20ff */
[----:B------:R-:W-:Y:S01]  /*35a0*/  VIADD R0, R0, 0x80 ;  /* 0x0000008000007836 */ /* 0x000fe20000000000 */
[----:B------:R-:W-:Y:S01]  /*35b0*/  SEL R3, R3, RZ, P0 ;  /* 0x000000ff03037207 */ /* 0x000fe20000000000 */
[----:B------:R-:W-:-:S03]  /*35c0*/  VIADD R7, R7, 0x1 ;  /* 0x0000000107077836 */ /* 0x000fc60000000000 */
[----:B------:R-:W1:Y:S01]  /*35d0*/  LDS.128 R8, [R8+0x100] ;  /* 0x0001000008087984 */ /* 0x000e620000000c00 */
[----:B------:R-:W-:Y:S02]  /*35e0*/  PRMT R0, RZ, 0x654, R0 ;  /* 0x00000654ff007816 */ /* 0x000fe40000000000 */
[C---:B------:R-:W-:Y:S01]  /*35f0*/  ISETP.NE.AND P1, PT, R7.reuse, 0x2, PT ;  /* 0x000000020700780c */ /* 0x040fe20003f25270 */
[----:B------:R-:W-:Y:S01]  /*3600*/  @!PT LDS RZ, [RZ] ;  /* 0x00000000fffff984 */ /* 0x000fe20000000800 */
[----:B------:R-:W-:Y:S01]  /*3610*/  @!PT LDS RZ, [RZ] ;  /* 0x00000000fffff984 */ /* 0x000fe20000000800 */
[----:B------:R-:W-:Y:S01]  /*3620*/  @!PT LDS RZ, [RZ] ;  /* 0x00000000fffff984 */ /* 0x000fe20000000800 */
[----:B------:R-:W-:Y:S01]  /*3630*/  @!PT LDS RZ, [RZ] ;  /* 0x00000000fffff984 */ /* 0x000fe20000000800 */
[----:B------:R2:W-:Y:S06]  /*3640*/  MEMBAR.ALL.CTA ;  /* 0x0000000000007992 */ /* 0x0005ec0000008000 */
[----:B--2---:R-:W2:Y:S01]  /*3650*/  FENCE.VIEW.ASYNC.S ;  /* 0x00000000000073c6 */ /* 0x004ea20000000000 */
[----:B------:R-:W-:Y:S01]  /*3660*/  SEL R7, R7, RZ, P1 ;  /* 0x000000ff07077207 */ /* 0x000fe20000800000 */
[----:B--2---:R2:W-:Y:S01]  /*3670*/  SYNCS.ARRIVE.TRANS64.RED.A1T0 RZ, [R0+URZ], RZ ;  /* 0x000000ff00ff79a7 */ /* 0x0045e200081004ff */
[----:B-1----:R-:W-:-:S02]  /*3680*/  LOP3.LUT P3, RZ, R10, 0x1, RZ, 0xc0, !PT ;  /* 0x000000010aff7812 */ /* 0x002fc4000786c0ff */
[----:B------:R-:W-:-:S04]  /*3690*/  SEL R8, RZ, 0x1, P1 ;  /* 0x00000001ff087807 */ /* 0x000fc80000800000 */
[----:B------:R-:W-:Y:S02]  /*36a0*/  LOP3.LUT R6, R6, R8, RZ, 0x3c, !PT ;  /* 0x0000000806067212 */ /* 0x000fe400078e3cff */
[----:B--2---:R-:W-:-:S04]  /*36b0*/  SEL R0, RZ, 0x1, P0 ;  /* 0x00000001ff007807 */ /* 0x004fc80000000000 */
[----:B------:R-:W-:Y:S01]  /*36c0*/  LOP3.LUT R4, R4, R0, RZ, 0x3c, !PT ;  /* 0x0000000004047212 */ /* 0x000fe200078e3cff */
[----:B------:R-:W-:Y:S06]  /*36d0*/  @P3 BRA `(.L_x_53) ;  /* 0xfffffffc002c3947 */ /* 0x000fec000383ffff */
[----:B------:R-:W-:Y:S01]  /*36e0*/  ULEA UR4, UR5, UR6, 0x3 ;  /* 0x0000000605047291 */ /* 0x000fe2000f8e18ff */
[----:B------:R-:W-:-:S08]  /*36f0*/  SHF.L.U32 R2, R12, 0x1f, RZ ;  /* 0x0000001f0c027819 */ /* 0x000fd000000006ff */
[----:B------:R-:W1:Y:S02]  /*3700*/  SYNCS.PHASECHK.TRANS64 P0, [UR4+0x80], R2 ;  /* 0x00008002ff0075a7 */ /* 0x000e640008001004 */
[----:B-1----:R-:W-:Y:S05]  /*3710*/  @P0 BRA `(.L_x_54) ;  /* 0x0000000000080947 */ /* 0x002fea0003800000 */
[----:B------:R-:W1:Y:S02]  /*3720*/  SYNCS.PHASECHK.TRANS64.TRYWAIT P0, [UR4+0x80], R2 ;  /* 0x00008002ff0075a7 */ /* 0x000e640008001104 */
[----:B-1----:R-:W-:Y:S05]  /*3730*/  @!P0 BRA `(.L_x_55) ;  /* 0x0000006400e48947 */ /* 0x002fea0003800000 */
.L_x_54:
[----:B------:R-:W-:-:S04]  /*3740*/  UIADD3 UR7, UPT, UPT, UR5, 0x1, URZ ;  /* 0x0000000105077890 */ /* 0x000fc8000fffe0ff */
[----:B------:R-:W-:-:S04]  /*3750*/  UISETP.NE.AND UP0, UPT, UR7, 0x2, UPT ;  /* 0x000000020700788c */ /* 0x000fc8000bf05270 */
[----:B------:R-:W-:Y:S02]  /*3760*/  USEL UR8, URZ, 0x1, UP0 ;  /* 0x00000001ff087887 */ /* 0x000fe40008000000 */
[----:B------:R-:W-:-:S04]  /*3770*/  USEL UR7, UR7, URZ, UP0 ;  /* 0x000000ff07077287 */ /* 0x000fc80008000000 */
[----:B------:R-:W-:Y:S01]  /*3780*/  ULEA UR7, UR7, UR6, 0x3 ;  /* 0x0000000607077291 */ /* 0x000fe2000f8e18ff */
[----:B-1----:R-:W-:-:S04]  /*3790*/  LOP3.LUT R2, R12, UR8, RZ, 0x3c, !PT ;  /* 0x000000080c027c12 */ /* 0x002fc8000f8e3cff */
[----:B------:R-:W-:-:S04]  /*37a0*/  SHF.L.U32 R0, R2, 0x1f, RZ ;  /* 0x0000001f02007819 */ /* 0x000fc800000006ff */
[----:B------:R-:W1:Y:S02]  /*37b0*/  SYNCS.PHASECHK.TRANS64 P0, [UR7+0x80], R0 ;  /* 0x00008000ff0075a7 */ /* 0x000e640008001007 */
[----:B-1----:R-:W-:Y:S05]  /*37c0*/  @P0 EXIT ;  /* 0x000000000000094d */ /* 0x002fea0003800000 */
[----:B------:R-:W-:Y:S02]  /*37d0*/  SHF.L.U32 R2, R2, 0x1f, RZ ;  /* 0x0000001f02027819 */ /* 0x000fe400000006ff */
[----:B------:R-:W-:-:S07]  /*37e0*/  MOV R0, UR7 ;  /* 0x0000000700007c02 */ /* 0x000fce0008000f00 */
.L_x_56:
[----:B-1----:R1:W2:Y:S02]  /*37f0*/  SYNCS.PHASECHK.TRANS64.TRYWAIT P0, [R0+URZ+0x80], R2 ;  /* 0x00008002000075a7 */ /* 0x0022a400080011ff */
[----:B--2---:R-:W-:Y:S05]  /*3800*/  @!P0 NANOSLEEP.SYNCS 0x989680 ;  /* 0x009896800000895d */ /* 0x004fea0003900000 */
[----:B------:R-:W2:Y:S02]  /*3810*/  @!P0 SYNCS.PHASECHK.TRANS64 P0, [R0+URZ+0x80], R2 ;  /* 0x00008002000085a7 */ /* 0x000ea400080010ff */
[----:B--2---:R-:W-:Y:S05]  /*3820*/  @P0 EXIT ;  /* 0x000000000000094d */ /* 0x004fea0003800000 */
[----:B------:R-:W-:Y:S05]  /*3830*/  BRA `(.L_x_56) ;  /* 0xfffffffc00ec7947 */ /* 0x000fea000383ffff */
.L_x_49:
[----:B------:R-:W-:Y:S05]  /*3840*/  BRA.U UP4, `(.L_x_57) ;  /* 0x0000001904507547 */ /* 0x000fea000b800000 */
[----:B------:R-:W-:Y:S01]  /*3850*/  R2UR UR7, R60 ;  /* 0x000000003c0772ca */ /* 0x000fe200000e0000 */
[----:B------:R-:W-:Y:S01]  /*3860*/  UMOV UR4, 0x40 ;  /* 0x0000004000047882 */ /* 0x000fe20000000000 */
[----:B------:R-:W-:Y:S01]  /*3870*/  NOP ;  /* 0x0000000000007918 */ /* 0x000fe20000000000 */
[----:B------:R-:W-:-:S10]  /*3880*/  UMOV UR6, 0x400 ;  /* 0x0000040000067882 */ /* 0x000fd40000000000 */
[----:B------:R-:W-:Y:S02]  /*3890*/  ULEA UR5, UR7, UR4, 0x18 ;  /* 0x0000000407057291 */ /* 0x000fe4000f8ec0ff */
[----:B------:R-:W-:-:S07]  /*38a0*/  ULEA UR6, UR7, UR6, 0x18 ;  /* 0x0000000607067291 */ /* 0x000fce000f8ec0ff */
[----:B------:R-:W1:Y:S02]  /*38b0*/  LDS.U8 R5, [UR5+0x1c] ;  /* 0x00001c05ff057984 */ /* 0x000e640008000000 */
[----:B-1----:R-:W-:-:S13]  /*38c0*/  ISETP.NE.AND P0, PT, R5, RZ, PT ;  /* 0x000000ff0500720c */ /* 0x002fda0003f05270 */
[----:B------:R-:W-:Y:S05]  /*38d0*/  @P0 BRA `(.L_x_58) ;  /* 0x0000000400180947 */ /* 0x000fea0003800000 */
[----:B------:R-:W-:Y:S01]  /*38e0*/  R2UR UR4, R2 ;  /* 0x00000000020472ca */ /* 0x000fe200000e0000 */
[----:B------:R-:W-:-:S12]  /*38f0*/  UIADD3 UR7, UPT, UPT, UR5, 0x8, URZ ;  /* 0x0000000805077890 */ /* 0x000fd8000fffe0ff */
[----:B------:R-:W-:-:S09]  /*3900*/  UISETP.NE.U32.AND UP1, UPT, UR4, 0x1, UPT ;  /* 0x000000010400788c */ /* 0x000fd2000bf25070 */
[----:B------:R-:W-:Y:S05]  /*3910*/  BRA.U !UP1, `(.L_x_59) ;  /* 0x0000000109a47547 */ /* 0x000fea000b800000 */
[----:B------:R-:W-:Y:S01]  /*3920*/  ELECT P0, URZ, PT ;  /* 0x0000000000ff782f */ /* 0x000fe20003800000 */
[----:B------:R-:W-:-:S12]  /*3930*/  BSSY B0, `(.L_x_59) ;  /* 0x0000027000007945 */ /* 0x000fd80003800000 */
[----:B------:R-:W-:Y:S05]  /*3940*/  @!P0 BRA `(.L_x_60) ;  /* 0x0000000000948947 */ /* 0x000fea0003800000 */
[----:B------:R-:W-:-:S05]  /*3950*/  UMOV UR4, 0x10 ;  /* 0x0000001000047882 */ /* 0x000fca0000000000 */
[----:B------:R-:W-:Y:S04]  /*3960*/  DEPBAR.LE SB1, 0x36 ;  /* 0x00009d800000791a */ /* 0x000fe80000000000 */
[----:B------:R-:W1:Y:S02]  /*3970*/  UTCATOMSWS.2CTA.FIND_AND_SET.ALIGN UP0, UR4, UR4 ;  /* 0x00000004000475e3 */ /* 0x000e640008200800 */
[----:B-1----:R-:W-:Y:S01]  /*3980*/  MOV R12, UR4 ;  /* 0x00000004000c7c02 */ /* 0x002fe20008000f00 */
[----:B------:R-:W-:Y:S06]  /*3990*/  BRA.U UP0, `(.L_x_61) ;  /* 0x0000000100187547 */ /* 0x000fec000b800000 */
.L_x_62:
[----:B------:R-:W-:Y:S05]  /*39a0*/  NANOSLEEP 0x64 ;  /* 0x000000640000795d */ /* 0x000fea0003800000 */
[----:B------:R-:W-:-:S05]  /*39b0*/  UMOV UR4, 0x10 ;  /* 0x0000001000047882 */ /* 0x000fca0000000000 */
[----:B------:R-:W-:Y:S04]  /*39c0*/  DEPBAR.LE SB1, 0x36 ;  /* 0x00009d800000791a */ /* 0x000fe80000000000 */
[----:B------:R-:W1:Y:S02]  /*39d0*/  UTCATOMSWS.2CTA.FIND_AND_SET.ALIGN UP0, UR4, UR4 ;  /* 0x00000004000475e3 */ /* 0x000e640008200800 */
[----:B-1----:R-:W-:Y:S01]  /*39e0*/  MOV R12, UR4 ;  /* 0x00000004000c7c02 */ /* 0x002fe20008000f00 */
[----:B------:R-:W-:Y:S05]  /*39f0*/  BRA.U !UP0, `(.L_x_62) ;  /* 0xfffffffd08e87547 */ /* 0x000fea000b83ffff */
.L_x_61:
[----:B------:R-:W1:Y:S01]  /*3a00*/  LDS R8, [UR5+0x10] ;  /* 0x00001005ff087984 */ /* 0x000e620008000800 */
[----:B------:R-:W-:Y:S01]  /*3a10*/  R2UR UR4, R0 ;  /* 0x00000000000472ca */ /* 0x000fe200000e0000 */
[----:B------:R-:W-:-:S04]  /*3a20*/  IMAD.U32 R5, RZ, RZ, UR6 ;  /* 0x00000006ff057e24 */ /* 0x000fc8000f8e00ff */
[----:B------:R-:W-:-:S08]  /*3a30*/  VIADD R5, R5, 0x120 ;  /* 0x0000012005057836 */ /* 0x000fd00000000000 */
[----:B------:R-:W-:Y:S02]  /*3a40*/  MOV R6, UR4 ;  /* 0x0000000400067c02 */ /* 0x000fe40008000f00 */
[----:B-1----:R-:W-:-:S04]  /*3a50*/  SHF.L.U32 R8, R8, 0x1f, RZ ;  /* 0x0000001f08087819 */ /* 0x002fc800000006ff */
[----:B------:R-:W1:Y:S02]  /*3a60*/  SYNCS.PHASECHK.TRANS64.TRYWAIT P0, [UR5+0x8], R8 ;  /* 0x00000808ff0075a7 */ /* 0x000e640008001105 */
[----:B-1----:R-:W-:Y:S05]  /*3a70*/  @P0 BRA `(.L_x_63) ;  /* 0x0000000000080947 */ /* 0x002fea0003800000 */
[----:B------:R-:W1:Y:S02]  /*3a80*/  SYNCS.PHASECHK.TRANS64.TRYWAIT P0, [UR5+0x8], R8 ;  /* 0x00000808ff0075a7 */ /* 0x000e640008001105 */
[----:B-1----:R-:W-:Y:S05]  /*3a90*/  @!P0 BRA `(.L_x_64) ;  /* 0x0000006400248947 */ /* 0x002fea0003800000 */
.L_x_63:
[----:B------:R-:W-:Y:S01]  /*3aa0*/  R2UR UR4, R0 ;  /* 0x00000000000472ca */ /* 0x000fe200000e0000 */
[----:B------:R-:W-:Y:S01]  /*3ab0*/  IMAD.MOV.U32 R10, RZ, RZ, 0xffff ;  /* 0x0000ffffff0a7424 */ /* 0x000fe200078e00ff */
[----:B------:R-:W-:Y:S01]  /*3ac0*/  PRMT R6, R6, 0x654, R5 ;  /* 0x0000065406067816 */ /* 0x000fe20000000005 */
[----:B------:R-:W-:Y:S02]  /*3ad0*/  HFMA2 R5, -RZ, RZ, 0, 5.9604644775390625e-08 ;  /* 0x00000001ff057431 */ /* 0x000fe400000001ff */
[----:B-1----:R-:W-:Y:S02]  /*3ae0*/  IMAD.MOV.U32 R8, RZ, RZ, 0x4 ;  /* 0x00000004ff087424 */ /* 0x002fe400078e00ff */
[----:B------:R-:W-:Y:S01]  /*3af0*/  IMAD.SHL.U32 R11, R12, 0x20, RZ ;  /* 0x000000200c0b7824 */ /* 0x000fe200078e00ff */
[----:B------:R-:W-:-:S05]  /*3b00*/  SHF.L.U32 R10, R10, R12, RZ ;  /* 0x0000000c0a0a7219 */ /* 0x000fca00000006ff */
[----:B------:R-:W-:Y:S01]  /*3b10*/  UPRMT UR4, UR4, 0x654, UR7 ;  /* 0x0000065404047896 */ /* 0x000fe20008000007 */
[----:B------:R-:W-:-:S05]  /*3b20*/  SHF.L.U32 R9, R5, R12, RZ ;  /* 0x0000000c05097219 */ /* 0x000fca00000006ff */
[----:B------:R-:W-:-:S03]  /*3b30*/  MOV R7, UR4 ;  /* 0x0000000400077c02 */ /* 0x000fc60008000f00 */
[----:B------:R1:W-:Y:S01]  /*3b40*/  SYNCS.ARRIVE.TRANS64.RED RZ, [UR4], R8 ;  /* 0x00000008ffff79a7 */ /* 0x0003e20008000404 */
[----:B------:R1:W-:Y:S04]  /*3b50*/  STS [UR6+0x120], R11 ;  /* 0x0001200bff007988 */ /* 0x0003e80008000806 */
[----:B------:R1:W-:Y:S04]  /*3b60*/  STAS [R6.64], R12 ;  /* 0x0000000c06007dbd */ /* 0x0003e8000c0008ff */
[----:B------:R1:W-:Y:S04]  /*3b70*/  ATOMS.OR RZ, [UR5+0x14], R10 ;  /* 0x0000140affff798c */ /* 0x0003e8000b000005 */
[----:B------:R1:W-:Y:S04]  /*3b80*/  ATOMS.OR RZ, [UR5+0x18], R9 ;  /* 0x00001809ffff798c */ /* 0x0003e8000b000005 */
[----:B------:R1:W-:Y:S02]  /*3b90*/  ATOMS.XOR RZ, [UR5+0x10], R5 ;  /* 0x00001005ffff798c */ /* 0x0003e4000b800005 */
.L_x_60:
[----:B------:R-:W-:Y:S05]  /*3ba0*/  BSYNC B0 ;  /* 0x0000000000007941 */ /* 0x000fea0003800000 */
.L_x_59:
[----:B------:R-:W-:Y:S05]  /*3bb0*/  BRA.U UP1, `(.L_x_65) ;  /* 0x0000000101707547 */ /* 0x000fea000b800000 */
[----:B------:R-:W-:-:S03]  /*3bc0*/  UMOV UR4, 0xffffffff ;  /* 0xffffffff00047882 */ /* 0x000fc60000000000 */
[----:B------:R-:W-:Y:S05]  /*3bd0*/  BRA.DIV UR4, `(.L_x_66) ;  /* 0x0000006204ec7947 */ /* 0x000fea000b800000 */
[----:B------:R-:W-:-:S13]  /*3be0*/  ELECT P0, URZ, PT ;  /* 0x0000000000ff782f */ /* 0x000fda0003800000 */
.L_x_164:
[----:B------:R-:W-:Y:S05]  /*3bf0*/  @!P0 BRA `(.L_x_65) ;  /* 0x0000000000608947 */ /* 0x000fea0003800000 */
[----:B-1----:R-:W1:Y:S02]  /*3c00*/  LDS R6, [UR5+0x10] ;  /* 0x00001005ff067984 */ /* 0x002e640008000800 */
[----:B-1----:R-:W-:-:S04]  /*3c10*/  SHF.L.U32 R6, R6, 0x1f, RZ ;  /* 0x0000001f06067819 */ /* 0x002fc800000006ff */
[----:B------:R-:W1:Y:S02]  /*3c20*/  SYNCS.PHASECHK.TRANS64.TRYWAIT P0, [UR5+0x8], R6 ;  /* 0x00000806ff0075a7 */ /* 0x000e640008001105 */
[----:B-1----:R-:W-:Y:S05]  /*3c30*/  @P0 BRA `(.L_x_67) ;  /* 0x0000000000080947 */ /* 0x002fea0003800000 */
[----:B------:R-:W1:Y:S02]  /*3c40*/  SYNCS.PHASECHK.TRANS64.TRYWAIT P0, [UR5+0x8], R6 ;  /* 0x00000806ff0075a7 */ /* 0x000e640008001105 */
[----:B-1----:R-:W-:Y:S05]  /*3c50*/  @!P0 BRA `(.L_x_68) ;  /* 0x0000006000f08947 */ /* 0x002fea0003800000 */
.L_x_67:
[----:B------:R-:W2:Y:S01]  /*3c60*/  LDS R8, [UR6+0x120] ;  /* 0x00012006ff087984 */ /* 0x000ea20008000800 */
[----:B------:R-:W-:Y:S01]  /*3c70*/  R2UR UR4, R0 ;  /* 0x00000000000472ca */ /* 0x000fe200000e0000 */
[----:B-1----:R-:W-:Y:S02]  /*3c80*/  IMAD.MOV.U32 R6, RZ, RZ, 0xffff ;  /* 0x0000ffffff067424 */ /* 0x002fe400078e00ff */
[----:B------:R-:W-:-:S10]  /*3c90*/  IMAD.MOV.U32 R5, RZ, RZ, 0x1 ;  /* 0x00000001ff057424 */ /* 0x000fd400078e00ff */
[----:B------:R-:W-:Y:S01]  /*3ca0*/  UPRMT UR4, UR4, 0x654, UR7 ;  /* 0x0000065404047896 */ /* 0x000fe20008000007 */
[----:B--2---:R-:W-:Y:S01]  /*3cb0*/  IMAD.SHL.U32 R7, R8, 0x20, RZ ;  /* 0x0000002008077824 */ /* 0x004fe200078e00ff */
[-C--:B------:R-:W-:Y:S02]  /*3cc0*/  SHF.L.U32 R6, R6, R8.reuse, RZ ;  /* 0x0000000806067219 */ /* 0x080fe400000006ff */
[----:B------:R-:W-:Y:S02]  /*3cd0*/  SHF.L.U32 R8, R5, R8, RZ ;  /* 0x0000000805087219 */ /* 0x000fe400000006ff */
[----:B------:R2:W-:Y:S04]  /*3ce0*/  STS [UR6+0x120], R7 ;  /* 0x00012007ff007988 */ /* 0x0005e80008000806 */
[----:B------:R2:W-:Y:S04]  /*3cf0*/  ATOMS.OR RZ, [UR5+0x14], R6 ;  /* 0x00001406ffff798c */ /* 0x0005e8000b000005 */
[----:B------:R2:W-:Y:S01]  /*3d00*/  ATOMS.OR RZ, [UR5+0x18], R8 ;  /* 0x00001808ffff798c */ /* 0x0005e2000b000005 */
[----:B------:R-:W-:Y:S03]  /*3d10*/  SYNCS.ARRIVE.TRANS64.RED.A1T0 RZ, [UR4], RZ ;  /* 0x000000ffffff79a7 */ /* 0x000fe60008100404 */
[----:B------:R2:W-:Y:S01]  /*3d20*/  ATOMS.XOR RZ, [UR5+0x10], R5 ;  /* 0x00001005ffff798c */ /* 0x0005e2000b800005 */
[----:B------:R-:W-:Y:S05]  /*3d30*/  BRA `(.L_x_65) ;  /* 0x0000000000107947 */ /* 0x000fea0003800000 */
.L_x_58:
[----:B------:R-:W-:Y:S02]  /*3d40*/  MOV R5, 0xffffffff ;  /* 0xffffffff00057802 */ /* 0x000fe40000000f00 */
[----:B------:R-:W-:-:S03]  /*3d50*/  MOV R6, 0x3d80 ;  /* 0x00003d8000067802 */ /* 0x000fc60000000f00 */
[----:B------:R1:W-:Y:S04]  /*3d60*/  STS [UR6+0x120], R5 ;  /* 0x00012005ff007988 */ /* 0x0003e80008000806 */
[----:B-1---5:R-:W-:Y:S05]  /*3d70*/  CALL.REL.NOINC `($__internal_1_$__cuda_sm10x_tcgen05_guardrail_trap_phase_invalid_during_alloc) ;  /* 0x0000006800c47944 */ /* 0x022fea0003c00000 */
.L_x_65:
[----:B------:R-:W-:Y:S05]  /*3d80*/  WARPSYNC.ALL ;  /* 0x0000000000007948 */ /* 0x000fea0003800000 */
[----:B------:R-:W3:Y:S01]  /*3d90*/  S2UR UR4, SR_CgaCtaId ;  /* 0x00000000000479c3 */ /* 0x000ee20000008800 */
[----:B------:R-:W-:Y:S01]  /*3da0*/  UMOV UR62, 0x400 ;  /* 0x00000400003e7882 */ /* 0x000fe20000000000 */
[----:B------:R-:W4:Y:S01]  /*3db0*/  LDCU UR7, c[0x0][0x38c] ;  /* 0x00007180ff0777ac */ /* 0x000f220008000800 */
[----:B------:R-:W-:Y:S01]  /*3dc0*/  LOP3.LUT R3, R3, 0xffff, RZ, 0xc0, !PT ;  /* 0x0000ffff03037812 */ /* 0x000fe200078ec0ff */
[----:B-1----:R-:W-:Y:S01]  /*3dd0*/  IMAD.MOV.U32 R11, RZ, RZ, 0x1 ;  /* 0x00000001ff0b7424 */ /* 0x002fe200078e00ff */
[----:B------:R-:W-:Y:S01]  /*3de0*/  R2UR UR5, R2 ;  /* 0x00000000020572ca */ /* 0x000fe200000e0000 */
[----:B------:R-:W-:Y:S01]  /*3df0*/  IMAD.MOV.U32 R10, RZ, RZ, RZ ;  /* 0x000000ffff0a7224 */ /* 0x000fe200078e00ff */
[----:B------:R-:W-:-:S02]  /*3e00*/  LOP3.LUT R4, R4, 0xffff, RZ, 0xc0, !PT ;  /* 0x0000ffff04047812 */ /* 0x000fc400078ec0ff */
[----:B--2---:R-:W-:Y:S01]  /*3e10*/  CS2R R8, SRZ ;  /* 0x0000000000087805 */ /* 0x004fe2000001ff00 */
[----:B------:R-:W-:Y:S01]  /*3e20*/  UMOV UR9, URZ ;  /* 0x000000ff00097c82 */ /* 0x000fe20008000000 */
[----:B------:R-:W-:Y:S01]  /*3e30*/  UMOV UR60, URZ ;  /* 0x000000ff003c7c82 */ /* 0x000fe20008000000 */
[----:B------:R-:W-:Y:S01]  /*3e40*/  R2UR UR65, R4 ;  /* 0x00000000044172ca */ /* 0x000fe200000e0000 */
[----:B------:R-:W-:Y:S01]  /*3e50*/  UMOV UR76, 0x0 ;  /* 0x00000000004c7882 */ /* 0x000fe20000000000 */
[----:B------:R-:W-:Y:S01]  /*3e60*/  UMOV UR77, 0x10100910 ;  /* 0x10100910004d7882 */ /* 0x000fe20000000000 */
[----:B------:R-:W-:Y:S01]  /*3e70*/  UMOV UR74, 0x0 ;  /* 0x00000000004a7882 */ /* 0x000fe20000000000 */
[----:B------:R-:W-:Y:S01]  /*3e80*/  UMOV UR75, 0x10100910 ;  /* 0x10100910004b7882 */ /* 0x000fe20000000000 */
[----:B------:R-:W-:Y:S01]  /*3e90*/  UMOV UR72, 0x0 ;  /* 0x0000000000487882 */ /* 0x000fe20000000000 */
[----:B------:R-:W-:Y:S01]  /*3ea0*/  UMOV UR73, 0x10100910 ;  /* 0x1010091000497882 */ /* 0x000fe20000000000 */
[----:B------:R-:W-:-:S02]  /*3eb0*/  UISETP.NE.AND UP3, UPT, UR5, URZ, UPT ;  /* 0x000000ff0500728c */ /* 0x000fc4000bf65270 */
[----:B----4-:R-:W-:Y:S01]  /*3ec0*/  UIADD3 UR7, UPT, UPT, UR7, 0x7f, URZ ;  /* 0x0000007f07077890 */ /* 0x010fe2000fffe0ff */
[----:B------:R-:W-:Y:S01]  /*3ed0*/  UMOV UR70, 0x0 ;  /* 0x0000000000467882 */ /* 0x000fe20000000000 */
[----:B------:R-:W-:Y:S01]  /*3ee0*/  UMOV UR71, 0x10100910 ;  /* 0x1010091000477882 */ /* 0x000fe20000000000 */
[----:B---3--:R-:W-:Y:S01]  /*3ef0*/  ULEA UR62, UR4, UR62, 0x18 ;  /* 0x0000003e043e7291 */ /* 0x008fe2000f8ec0ff */
[----:B------:R-:W-:Y:S02]  /*3f00*/  UMOV UR68, 0x0 ;  /* 0x0000000000447882 */ /* 0x000fe40000000000 */
[----:B------:R-:W-:Y:S01]  /*3f10*/  UMOV UR4, URZ ;  /* 0x000000ff00047c82 */ /* 0x000fe20008000000 */
[----:B------:R-:W-:Y:S01]  /*3f20*/  UIADD3 UR6, UPT, UPT, UR62, 0x8400, URZ ;  /* 0x000084003e067890 */ /* 0x000fe2000fffe0ff */
[----:B------:R-:W-:Y:S01]  /*3f30*/  IMAD.U32 R14, RZ, RZ, UR4 ;  /* 0x00000004ff0e7e24 */ /* 0x000fe2000f8e00ff */
[----:B------:R-:W-:Y:S02]  /*3f40*/  USHF.R.S32.HI UR4, URZ, 0x1f, UR7 ;  /* 0x0000001fff047899 */ /* 0x000fe40008011407 */
[----:B------:R-:W-:-:S02]  /*3f50*/  UIADD3 UR5, UPT, UPT, UR62, 0x28400, URZ ;  /* 0x000284003e057890 */ /* 0x000fc4000fffe0ff */
[----:B------:R-:W-:Y:S02]  /*3f60*/  ULEA.HI UR4, UR4, UR7, URZ, 0x7 ;  /* 0x0000000704047291 */ /* 0x000fe4000f8f38ff */
[----:B------:R-:W-:Y:S02]  /*3f70*/  USHF.R.U32.HI UR6, URZ, 0x4, UR6 ;  /* 0x00000004ff067899 */ /* 0x000fe40008011606 */
[----:B------:R-:W-:Y:S02]  /*3f80*/  USHF.R.S32.HI UR8, URZ, 0x7, UR4 ;  /* 0x00000007ff087899 */ /* 0x000fe40008011404 */
[----:B------:R-:W-:Y:S01]  /*3f90*/  USHF.R.U32.HI UR5, URZ, 0x4, UR5 ;  /* 0x00000004ff057899 */ /* 0x000fe20008011605 */
[----:B------:R-:W-:Y:S01]  /*3fa0*/  R2UR UR4, R3 ;  /* 0x00000000030472ca */ /* 0x000fe200000e0000 */
[----:B------:R-:W-:Y:S02]  /*3fb0*/  UISETP.LT.AND UP0, UPT, UR8, 0x1, UPT ;  /* 0x000000010800788c */ /* 0x000fe4000bf01270 */
[----:B------:R-:W-:Y:S01]  /*3fc0*/  ULOP3.LUT UR6, UR6, 0x3fff, URZ, 0xc0, !UPT ;  /* 0x00003fff06067892 */ /* 0x000fe2000f8ec0ff */
[----:B------:R-:W-:Y:S01]  /*3fd0*/  IMAD.U32 R12, RZ, RZ, UR8 ;  /* 0x00000008ff0c7e24 */ /* 0x000fe2000f8e00ff */
[----:B------:R-:W-:-:S02]  /*3fe0*/  ULOP3.LUT UR67, UR5, 0x3fff, URZ, 0xc0, !UPT ;  /* 0x00003fff05437892 */ /* 0x000fc4000f8ec0ff */
[----:B------:R-:W-:Y:S02]  /*3ff0*/  ULOP3.LUT UR66, UR6, 0x10000, URZ, 0xfc, !UPT ;  /* 0x0001000006427892 */ /* 0x000fe4000f8efcff */
[----:B------:R-:W-:Y:S01]  /*4000*/  ULOP3.LUT UR67, UR67, 0x10000, URZ, 0xfc, !UPT ;  /* 0x0001000043437892 */ /* 0x000fe2000f8efcff */
[----:B------:R-:W-:-:S03]  /*4010*/  UMOV UR69, 0x10100910 ;  /* 0x1010091000457882 */ /* 0x000fc60000000000 */
[----:B------:R-:W-:Y:S01]  /*4020*/  IMAD.U32 R13, RZ, RZ, UR4 ;  /* 0x00000004ff0d7e24 */ /* 0x000fe2000f8e00ff */
[----:B------:R-:W-:Y:S01]  /*4030*/  NOP ;  /* 0x0000000000007918 */ /* 0x000fe20000000000 */
[----:B------:R-:W-:Y:S06]  /*4040*/  BAR.ARV 0x6, 0xa0 ;  /* 0x0182800000007b1d */ /* 0x000fec0000002000 */
[----:B------:R-:W1:Y:S02]  /*4050*/  LDS R5, [UR62+0x120] ;  /* 0x0001203eff057984 */ /* 0x000e640008000800 */
[----:B-1----:R-:W-:-:S13]  /*4060*/  R2UR UR4, R5 ;  /* 0x00000000050472ca */ /* 0x002fda00000e0000 */
[----:B------:R-:W-:Y:S01]  /*4070*/  IMAD.U32 R16, RZ, RZ, UR4 ;  /* 0x00000004ff107e24 */ /* 0x000fe2000f8e00ff */
[----:B------:R-:W-:-:S06]  /*4080*/  USEL UR4, UR8, 0x1, !UP0 ;  /* 0x0000000108047887 */ /* 0x000fcc000c000000 */
[----:B------:R-:W-:-:S07]  /*4090*/  IMAD.U32 R15, RZ, RZ, UR4 ;  /* 0x00000004ff0f7e24 */ /* 0x000fce000f8e00ff */
.L_x_76:
[C---:B------:R-:W-:Y:S02]  /*40a0*/  LEA R3, R10.reuse, UR62, 0x3 ;  /* 0x0000003e0a037c11 */ /* 0x040fe4000f8e18ff */
[----:B------:R-:W-:Y:S02]  /*40b0*/  SHF.L.U32 R4, R9, 0x1f, RZ ;  /* 0x0000001f09047819 */ /* 0x000fe400000006ff */
[----:B------:R-:W-:Y:S02]  /*40c0*/  LEA R5, R10, UR62, 0x4 ;  /* 0x0000003e0a057c11 */ /* 0x000fe4000f8e20ff */
[----:B------:R-:W1:Y:S02]  /*40d0*/  SYNCS.PHASECHK.TRANS64.TRYWAIT P0, [R3+URZ+0x70], R4 ;  /* 0x00007004030075a7 */ /* 0x000e6400080011ff */
[----:B-1----:R-:W-:Y:S05]  /*40e0*/  @!P0 BRA `(.L_x_69) ;  /* 0x0000005c00e48947 */ /* 0x002fea0003800000 */
.L_x_165:
[----:B-1----:R-:W1:Y:S01]  /*40f0*/  LDS.128 R4, [R5+0x100] ;  /* 0x0001000005047984 */ /* 0x002e620000000c00 */
[----:B------:R-:W-:Y:S02]  /*4100*/  VIADD R3, R3, 0x80 ;  /* 0x0000008003037836 */ /* 0x000fe40000000000 */
[----:B------:R-:W-:Y:S01]  /*4110*/  VIADD R10, R10, 0x1 ;  /* 0x000000010a0a7836 */ /* 0x000fe20000000000 */
[----:B------:R-:W-:Y:S01]  /*4120*/  @!PT LDS RZ, [RZ] ;  /* 0x00000000fffff984 */ /* 0x000fe20000000800 */
[----:B------:R-:W-:Y:S01]  /*4130*/  @!PT LDS RZ, [RZ] ;  /* 0x00000000fffff984 */ /* 0x000fe20000000800 */
[----:B------:R-:W-:Y:S01]  /*4140*/  @!PT LDS RZ, [RZ] ;  /* 0x00000000fffff984 */ /* 0x000fe20000000800 */
[----:B------:R-:W-:Y:S01]  /*4150*/  @!PT LDS RZ, [RZ] ;  /* 0x00000000fffff984 */ /* 0x000fe20000000800 */
[----:B------:R2:W-:Y:S06]  /*4160*/  MEMBAR.ALL.CTA ;  /* 0x0000000000007992 */ /* 0x0005ec0000008000 */
[----:B--2---:R-:W2:Y:S01]  /*4170*/  FENCE.VIEW.ASYNC.S ;  /* 0x00000000000073c6 */ /* 0x004ea20000000000 */
[----:B------:R-:W-:-:S04]  /*4180*/  PRMT R3, RZ, 0x654, R3 ;  /* 0x00000654ff037816 */ /* 0x000fc80000000003 */
[----:B--2---:R2:W-:Y:S01]  /*4190*/  SYNCS.ARRIVE.TRANS64.RED.A1T0 RZ, [R3+URZ], RZ ;  /* 0x000000ff03ff79a7 */ /* 0x0045e200081004ff */
[----:B-1----:R-:W-:Y:S01]  /*41a0*/  LOP3.LUT P1, RZ, R6, 0x1, RZ, 0xc0, !PT ;  /* 0x0000000106ff7812 */ /* 0x002fe2000782c0ff */
[----:B--2---:R-:W-:-:S12]  /*41b0*/  BRA.U UP3, `(.L_x_70) ;  /* 0x00000009032c7547 */ /* 0x004fd8000b800000 */
[----:B------:R-:W1:Y:S01]  /*41c0*/  LDCU UR4, c[0x0][0x38c] ;  /* 0x00007180ff0477ac */ /* 0x000e620008000800 */
[----:B------:R-:W-:Y:S02]  /*41d0*/  R2UR UR5, R14 ;  /* 0x000000000e0572ca */ /* 0x000fe400000e0000 */
[----:B------:R-:W-:Y:S02]  /*41e0*/  PLOP3.LUT P2, PT, PT, PT, PT, 0x80, 0x8 ;  /* 0x000000000008781c */ /* 0x000fe40003f4f070 */
[----:B------:R-:W-:Y:S02]  /*41f0*/  SHF.L.U32 R5, R11, 0x1f, RZ ;  /* 0x0000001f0b057819 */ /* 0x000fe400000006ff */
[----:B------:R-:W-:-:S07]  /*4200*/  R2UR UR6, R16 ;  /* 0x00000000100672ca */ /* 0x000fce00000e0000 */
[----:B------:R-:W-:Y:S02]  /*4210*/  ULEA UR7, UR5, UR62, 0x3 ;  /* 0x0000003e05077291 */ /* 0x000fe4000f8e18ff */
[----:B-1----:R-:W-:-:S04]  /*4220*/  UISETP.GE.AND UP0, UPT, UR4, 0x1, UPT ;  /* 0x000000010400788c */ /* 0x002fc8000bf06270 */
[----:B------:R-:W-:Y:S01]  /*4230*/  IMAD.U32 R4, RZ, RZ, UR7 ;  /* 0x00000007ff047e24 */ /* 0x000fe2000f8e00ff */
[----:B------:R-:W-:Y:S01]  /*4240*/  ULEA UR8, UR5, UR6, 0x6 ;  /* 0x0000000605087291 */ /* 0x000fe2000f8e30ff */
[----:B------:R-:W-:-:S05]  /*4250*/  PLOP3.LUT P0, PT, PT, PT, UP0, 0x80, 0x8 ;  /* 0x000000000008781c */ /* 0x000fca0003f0f008 */
[----:B------:R-:W-:-:S08]  /*4260*/  @UP0 ULEA UR4, UR9, UR62, 0x3 ;  /* 0x0000003e09040291 */ /* 0x000fd0000f8e18ff */
[----:B------:R-:W-:-:S04]  /*4270*/  @P0 SHF.L.U32 R3, R8, 0x1f, RZ ;  /* 0x0000001f08030819 */ /* 0x000fc800000006ff */
[----:B------:R1:W2:Y:S01]  /*4280*/  @P0 SYNCS.PHASECHK.TRANS64.TRYWAIT P2, [UR4], R3 ;  /* 0x00000003ff0005a7 */ /* 0x0002a20008041104 */
[----:B------:R-:W3:Y:S02]  /*4290*/  SYNCS.PHASECHK.TRANS64.TRYWAIT P0, [UR7+0xb0], R5 ;  /* 0x0000b005ff0075a7 */ /* 0x000ee40008001107 */
[----:B-123--:R-:W-:Y:S05]  /*42a0*/  @!P0 BRA `(.L_x_71) ;  /* 0x0000005c00888947 */ /* 0x00efea0003800000 */
.L_x_167:
[----:B------:R-:W-:Y:S01]  /*42b0*/  UMOV UR64, UR60 ;  /* 0x0000003c00407c82 */ /* 0x000fe20008000000 */
[----:B------:R-:W-:Y:S05]  /*42c0*/  BRA.U !UP0, `(.L_x_72) ;  /* 0x0000000508d07547 */ /* 0x000fea000b800000 */
[----:B------:R-:W-:Y:S01]  /*42d0*/  R2UR UR4, R15 ;  /* 0x000000000f0472ca */ /* 0x000fe200000e0000 */
[----:B------:R-:W-:Y:S01]  /*42e0*/  UPLOP3.LUT UP2, UPT, UPT, UPT, UPT, 0x40, 0x4 ;  /* 0x000000000004789c */ /* 0x000fe20003f4e870 */
[----:B------:R-:W-:Y:S01]  /*42f0*/  R2UR UR61, R12 ;  /* 0x000000000c3d72ca */ /* 0x000fe200000e0000 */
[----:B------:R-:W-:-:S10]  /*4300*/  UMOV UR7, UR9 ;  /* 0x0000000900077c82 */ /* 0x000fd40008000000 */
[----:B------:R-:W-:-:S12]  /*4310*/  UIADD3 UR64, UPT, UPT, UR4, UR60, URZ ;  /* 0x0000003c04407290 */ /* 0x000fd8000fffe0ff */
.L_x_75:
[----:B--2---:R-:W-:Y:S01]  /*4320*/  ULEA UR5, UR7, UR62, 0x3 ;  /* 0x0000003e07057291 */ /* 0x004fe2000f8e18ff */
[----:B------:R-:W-:Y:S11]  /*4330*/  @P2 BRA `(.L_x_73) ;  /* 0x00000000000c2947 */ /* 0x000ff60003800000 */
[----:B-1----:R-:W-:Y:S04]  /*4340*/  SHF.L.U32 R5, R8, 0x1f, RZ ;  /* 0x0000001f08057819 */ /* 0x002fe800000006ff */
[----:B------:R-:W1:Y:S02]  /*4350*/  SYNCS.PHASECHK.TRANS64.TRYWAIT P0, [UR5], R5 ;  /* 0x00000005ff0075a7 */ /* 0x000e640008001105 */
[----:B-1----:R-:W-:Y:S05]  /*4360*/  @!P0 BRA `(.L_x_74) ;  /* 0x0000005c00748947 */ /* 0x002fea0003800000 */
.L_x_73:
[----:B------:R-:W-:Y:S01]  /*4370*/  UISETP.NE.AND UP0, UPT, UR61, 0x1, UPT ;  /* 0x000000013d00788c */ /* 0x000fe2000bf05270 */
[----:B------:R-:W-:Y:S01]  /*4380*/  PLOP3.LUT P2, PT, PT, PT, PT, 0x80, 0x8 ;  /* 0x000000000008781c */ /* 0x000fe20003f4f070 */
[----:B------:R-:W-:Y:S01]  /*4390*/  UIADD3 UR9, UPT, UPT, UR7, 0x1, URZ ;  /* 0x0000000107097890 */ /* 0x000fe2000fffe0ff */
[----:B------:R-:W-:Y:S01]  /*43a0*/  MOV.SPILL R6, UR65 ;  /* 0x0000004100067c02 */ /* 0x000fe20009000f00 */
[----:B------:R-:W-:Y:S01]  /*43b0*/  UIADD3 UR63, UPT, UPT, UR5, 0x10, URZ ;  /* 0x00000010053f7890 */ /* 0x000fe2000fffe0ff */
[----:B-1----:R-:W-:Y:S01]  /*43c0*/  MOV.SPILL R5, UR64 ;  /* 0x0000004000057c02 */ /* 0x002fe20009000f00 */
[----:B------:R-:W-:Y:S01]  /*43d0*/  UISETP.NE.AND UP1, UPT, UR9, 0x2, UPT ;  /* 0x000000020900788c */ /* 0x000fe2000bf25270 */
[----:B------:R-:W-:Y:S01]  /*43e0*/  PLOP3.LUT P0, PT, PT, PT, UP0, 0x80, 0x8 ;  /* 0x000000000008781c */ /* 0x000fe20003f0f008 */
[----:B------:R-:W-:Y:S02]  /*43f0*/  ULEA UR6, UR7, UR67, 0xa ;  /* 0x0000004307067291 */ /* 0x000fe4000f8e50ff */
[----:B------:R-:W-:Y:S02]  /*4400*/  USEL UR5, URZ, 0x1, UP1 ;  /* 0x00000001ff057887 */ /* 0x000fe40008800000 */
[----:B------:R-:W-:Y:S02]  /*4410*/  USEL UR9, UR9, URZ, UP1 ;  /* 0x000000ff09097287 */ /* 0x000fe40008800000 */
[----:B------:R-:W-:Y:S02]  /*4420*/  ULEA UR4, UR7, UR66, 0xc ;  /* 0x0000004207047291 */ /* 0x000fe4000f8e60ff */
[----:B------:R-:W-:Y:S01]  /*4430*/  @UP0 ULEA UR7, UR9, UR62, 0x3 ;  /* 0x0000003e09070291 */ /* 0x000fe2000f8e18ff */
[----:B------:R-:W-:Y:S01]  /*4440*/  LOP3.LUT R8, R8, UR5, RZ, 0x3c, !PT ;  /* 0x0000000508087c12 */ /* 0x000fe2000f8e3cff */
[----:B------:R-:W-:Y:S02]  /*4450*/  UIADD3 UR20, UPT, UPT, UR6, 0x2, URZ ;  /* 0x0000000206147890 */ /* 0x000fe4000fffe0ff */
[----:B------:R-:W-:Y:S01]  /*4460*/  UIADD3 UR18, UPT, UPT, UR4, 0x2, URZ ;  /* 0x0000000204127890 */ /* 0x000fe2000fffe0ff */
[----:B------:R-:W-:Y:S01]  /*4470*/  @P0 SHF.L.U32 R3, R8, 0x1f, RZ ;  /* 0x0000001f08030819 */ /* 0x000fe200000006ff */
[----:B------:R-:W-:Y:S02]  /*4480*/  UIADD3 UR16, UPT, UPT, UR6, 0x4, URZ ;  /* 0x0000000406107890 */ /* 0x000fe4000fffe0ff */
[----:B------:R-:W-:Y:S01]  /*4490*/  UIADD3 UR10, UPT, UPT, UR4, 0x4, URZ ;  /* 0x00000004040a7890 */ /* 0x000fe2000fffe0ff */
[----:B------:R2:W3:Y:S01]  /*44a0*/  @P0 SYNCS.PHASECHK.TRANS64.TRYWAIT P2, [UR7], R3 ;  /* 0x00000003ff0005a7 */ /* 0x0004e20008041107 */
[----:B------:R-:W-:Y:S02]  /*44b0*/  UIADD3 UR14, UPT, UPT, UR6, 0x6, URZ ;  /* 0x00000006060e7890 */ /* 0x000fe4000fffe0ff */
        /* <DEDUP_REMOVED lines=21> */
[----:B------:R-:W-:Y:S01]  /*4610*/  UIADD3 UR61, UPT, UPT, UR61, -0x1, URZ ;  /* 0xffffffff3d3d7890 */ /* 0x000fe2000fffe0ff */
[----:B------:R-:W-:Y:S01]  /*4620*/  UMOV UR7, 0x40004040 ;  /* 0x4000404000077882 */ /* 0x000fe20000000000 */
[----:B------:R-:W-:Y:S01]  /*4630*/  UMOV UR64, 0x0 ;  /* 0x0000000000407882 */ /* 0x000fe20000000000 */
[----:B------:R-:W-:Y:S01]  /*4640*/  UMOV UR65, 0x10100910 ;  /* 0x1010091000417882 */ /* 0x000fe20000000000 */
[----:B------:R-:W-:Y:S01]  /*4650*/  UMOV UR5, 0x40004040 ;  /* 0x4000404000057882 */ /* 0x000fe20000000000 */
[----:B------:R-:W-:Y:S01]  /*4660*/  UMOV UR21, 0x40004040 ;  /* 0x4000404000157882 */ /* 0x000fe20000000000 */
[----:B------:R1:W-:Y:S01]  /*4670*/  UTCHMMA.2CTA gdesc[UR4], gdesc[UR6], tmem[UR8], tmem[UR64], idesc[UR65], UP2 ;  /* 0x00ff4006040075ea */ /* 0x0003e20009200008 */
[----:B------:R-:W-:Y:S01]  /*4680*/  UPLOP3.LUT UP2, UPT, UPT, UPT, UPT, 0x80, 0x8 ;  /* 0x000000000008789c */ /* 0x000fe20003f4f070 */
[----:B------:R-:W-:Y:S01]  /*4690*/  UMOV UR19, 0x40004040 ;  /* 0x4000404000137882 */ /* 0x000fe20000000000 */
[----:B------:R-:W-:Y:S01]  /*46a0*/  UMOV UR17, 0x40004040 ;  /* 0x4000404000117882 */ /* 0x000fe20000000000 */
[----:B------:R4:W-:Y:S01]  /*46b0*/  UTCHMMA.2CTA gdesc[UR18], gdesc[UR20], tmem[UR8], tmem[UR64], idesc[UR65], UPT ;  /* 0x00ff4014120075ea */ /* 0x0009e2000ba00008 */
        /* <DEDUP_REMOVED lines=19> */
[----:B-1----:R-:W-:Y:S01]  /*47f0*/  UMOV UR7, 0x10100910 ;  /* 0x1010091000077882 */ /* 0x002fe20000000000 */
[----:B------:R-:W-:Y:S01]  /*4800*/  UMOV UR35, 0x40004040 ;  /* 0x4000404000237882 */ /* 0x000fe20000000000 */
[----:B------:R-:W-:Y:S01]  /*4810*/  UMOV UR33, 0x40004040 ;  /* 0x4000404000217882 */ /* 0x000fe20000000000 */
[----:B------:R-:W-:Y:S01]  /*4820*/  UMOV UR27, 0x40004040 ;  /* 0x40004040001b7882 */ /* 0x000fe20000000000 */
[----:B------:R-:W-:Y:S01]  /*4830*/  UMOV UR25, 0x40004040 ;  /* 0x4000404000197882 */ /* 0x000fe20000000000 */
[----:B----4-:R-:W-:Y:S02]  /*4840*/  UIADD3 UR20, UPT, UPT, UR4, 0xc02, URZ ;  /* 0x00000c0204147890 */ /* 0x010fe4000fffe0ff */
[----:B------:R-:W-:Y:S02]  /*4850*/  UIADD3 UR18, UPT, UPT, UR6, 0x304, URZ ;  /* 0x0000030406127890 */ /* 0x000fe4000fffe0ff */
[----:B--2---:R-:W-:Y:S02]  /*4860*/  UIADD3 UR16, UPT, UPT, UR4, 0xc04, URZ ;  /* 0x00000c0404107890 */ /* 0x004fe4000fffe0ff */
[----:B------:R-:W-:Y:S01]  /*4870*/  UIADD3 UR10, UPT, UPT, UR6, 0x306, URZ ;  /* 0x00000306060a7890 */ /* 0x000fe2000fffe0ff */
[----:B------:R-:W-:Y:S01]  /*4880*/  R2UR.FILL UR65, R6 ;  /* 0x00000000064172ca */ /* 0x000fe200004e0000 */
[----:B------:R-:W-:Y:S01]  /*4890*/  UMOV UR14, 0x0 ;  /* 0x00000000000e7882 */ /* 0x000fe20000000000 */
[----:B------:R-:W-:Y:S01]  /*48a0*/  UMOV UR15, 0x10100910 ;  /* 0x10100910000f7882 */ /* 0x000fe20000000000 */
[----:B------:R-:W-:Y:S01]  /*48b0*/  UMOV UR12, 0x0 ;  /* 0x00000000000c7882 */ /* 0x000fe20000000000 */
[----:B------:R-:W-:Y:S01]  /*48c0*/  UTCHMMA.2CTA gdesc[UR28], gdesc[UR30], tmem[UR8], tmem[UR14], idesc[UR15], UPT ;  /* 0x00ff0e1e1c0075ea */ /* 0x000fe2000ba00008 */
[----:B------:R-:W-:Y:S01]  /*48d0*/  UTCHMMA.2CTA gdesc[UR56], gdesc[UR58], tmem[UR8], tmem[UR14], idesc[UR15], UPT ;  /* 0x00ff0e3a380075ea */ /* 0x000fe2000ba00008 */
[----:B------:R-:W-:Y:S01]  /*48e0*/  UMOV UR13, 0x10100910 ;  /* 0x10100910000d7882 */ /* 0x000fe20000000000 */
[----:B------:R-:W-:Y:S01]  /*48f0*/  UTCHMMA.2CTA gdesc[UR52], gdesc[UR54], tmem[UR8], tmem[UR14], idesc[UR15], UPT ;  /* 0x00ff0e36340075ea */ /* 0x000fe2000ba00008 */
[----:B------:R-:W-:Y:S01]  /*4900*/  UIADD3 UR4, UPT, UPT, UR4, 0xc06, URZ ;  /* 0x00000c0604047890 */ /* 0x000fe2000fffe0ff */
[----:B------:R-:W-:Y:S01]  /*4910*/  UTCHMMA.2CTA gdesc[UR48], gdesc[UR50], tmem[UR8], tmem[UR12], idesc[UR13], UPT ;  /* 0x00ff0c32300075ea */ /* 0x000fe2000ba00008 */
[----:B------:R-:W-:Y:S01]  /*4920*/  UTCHMMA.2CTA gdesc[UR44], gdesc[UR46], tmem[UR8], tmem[UR12], idesc[UR13], UPT ;  /* 0x00ff0c2e2c0075ea */ /* 0x000fe2000ba00008 */
[----:B------:R-:W-:Y:S01]  /*4930*/  UMOV UR6, 0x0 ;  /* 0x0000000000067882 */ /* 0x000fe20000000000 */
[----:B------:R-:W-:Y:S01]  /*4940*/  UTCHMMA.2CTA gdesc[UR40], gdesc[UR42], tmem[UR8], tmem[UR12], idesc[UR13], UPT ;  /* 0x00ff0c2a280075ea */ /* 0x000fe2000ba00008 */
[----:B------:R1:W-:Y:S01]  /*4950*/  UTCHMMA.2CTA gdesc[UR36], gdesc[UR38], tmem[UR8], tmem[UR6], idesc[UR7], UPT ;  /* 0x00ff0626240075ea */ /* 0x0003e2000ba00008 */
[----:B------:R2:W-:Y:S01]  /*4960*/  UTCHMMA.2CTA gdesc[UR32], gdesc[UR34], tmem[UR8], tmem[UR76], idesc[UR77], UPT ;  /* 0x00ff4c22200075ea */ /* 0x0005e2000ba00008 */
[----:B------:R-:W-:Y:S01]  /*4970*/  UMOV UR23, 0x40004040 ;  /* 0x4000404000177882 */ /* 0x000fe20000000000 */
[----:B------:R2:W-:Y:S01]  /*4980*/  UTCHMMA.2CTA gdesc[UR24], gdesc[UR26], tmem[UR8], tmem[UR74], idesc[UR75], UPT ;  /* 0x00ff4a1a180075ea */ /* 0x0005e2000ba00008 */
[----:B------:R-:W-:Y:S01]  /*4990*/  R2UR.FILL UR64, R5 ;  /* 0x00000000054072ca */ /* 0x000fe200004e0000 */
[----:B------:R2:W-:Y:S01]  /*49a0*/  UTCHMMA.2CTA gdesc[UR20], gdesc[UR22], tmem[UR8], tmem[UR72], idesc[UR73], UPT ;  /* 0x00ff4816140075ea */ /* 0x0005e2000ba00008 */
[----:B------:R2:W-:Y:S01]  /*49b0*/  UTCHMMA.2CTA gdesc[UR16], gdesc[UR18], tmem[UR8], tmem[UR70], idesc[UR71], UPT ;  /* 0x00ff4612100075ea */ /* 0x0005e2000ba00008 */
[----:B------:R2:W-:Y:S01]  /*49c0*/  UTCHMMA.2CTA gdesc[UR4], gdesc[UR10], tmem[UR8], tmem[UR68], idesc[UR69], UPT ;  /* 0x00ff440a040075ea */ /* 0x0005e2000ba00008 */
[----:B------:R2:W-:Y:S09]  /*49d0*/  UTCBAR.2CTA.MULTICAST [UR63], URZ, UR65 ;  /* 0x000000ff3f0073e9 */ /* 0x0005f20008200841 */
[----:B------:R-:W-:Y:S01]  /*49e0*/  UISETP.NE.AND UP0, UPT, UR60, UR64, UPT ;  /* 0x000000403c00728c */ /* 0x000fe2000bf05270 */
[----:B-1----:R-:W-:Y:S08]  /*49f0*/  UMOV UR7, UR9 ;  /* 0x0000000900077c82 */ /* 0x002ff00008000000 */
[----:B---3--:R-:W-:Y:S05]  /*4a00*/  BRA.U UP0, `(.L_x_75) ;  /* 0xfffffff900447547 */ /* 0x008fea000b83ffff */
.L_x_72:
[----:B--2---:R-:W-:Y:S01]  /*4a10*/  R2UR UR4, R4 ;  /* 0x00000000040472ca */ /* 0x004fe200000e0000 */
[----:B------:R-:W-:Y:S01]  /*4a20*/  UMOV UR60, UR64 ;  /* 0x00000040003c7c82 */ /* 0x000fe20008000000 */
[----:B------:R-:W-:-:S11]  /*4a30*/  R2UR UR5, R13 ;  /* 0x000000000d0572ca */ /* 0x000fd600000e0000 */
[----:B------:R-:W-:-:S09]  /*4a40*/  UIADD3 UR4, UPT, UPT, UR4, 0x90, URZ ;  /* 0x0000009004047890 */ /* 0x000fd2000fffe0ff */
[----:B------:R2:W-:Y:S01]  /*4a50*/  UTCBAR.2CTA.MULTICAST [UR4], URZ, UR5 ;  /* 0x000000ff040073e9 */ /* 0x0005e20008200805 */
[----:B------:R-:W-:Y:S02]  /*4a60*/  NOP ;  /* 0x0000000000007918 */ /* 0x000fe40000000000 */
.L_x_70:
[----:B--2---:R-:W-:Y:S02]  /*4a70*/  R2UR UR4, R14 ;  /* 0x000000000e0472ca */ /* 0x004fe400000e0000 */
[----:B------:R-:W-:-:S04]  /*4a80*/  ISETP.NE.AND P0, PT, R10, 0x2, PT ;  /* 0x000000020a00780c */ /* 0x000fc80003f05270 */
[----:B-1----:R-:W-:Y:S02]  /*4a90*/  SEL R3, RZ, 0x1, P0 ;  /* 0x00000001ff037807 */ /* 0x002fe40000000000 */
[----:B------:R-:W-:Y:S02]  /*4aa0*/  SEL R10, R10, RZ, P0 ;  /* 0x000000ff0a0a7207 */ /* 0x000fe40000000000 */
[----:B------:R-:W-:-:S03]  /*4ab0*/  LOP3.LUT R9, R9, R3, RZ, 0x3c, !PT ;  /* 0x0000000309097212 */ /* 0x000fc600078e3cff */
[----:B------:R-:W-:-:S04]  /*4ac0*/  UIADD3 UR4, UPT, UPT, UR4, 0x1, URZ ;  /* 0x0000000104047890 */ /* 0x000fc8000fffe0ff */
[----:B------:R-:W-:-:S04]  /*4ad0*/  UISETP.NE.AND UP0, UPT, UR4, 0x4, UPT ;  /* 0x000000040400788c */ /* 0x000fc8000bf05270 */
[----:B------:R-:W-:Y:S02]  /*4ae0*/  USEL UR5, URZ, 0x1, UP0 ;  /* 0x00000001ff057887 */ /* 0x000fe40008000000 */
[----:B------:R-:W-:-:S04]  /*4af0*/  USEL UR4, UR4, URZ, UP0 ;  /* 0x000000ff04047287 */ /* 0x000fc80008000000 */
[----:B------:R-:W-:Y:S02]  /*4b00*/  LOP3.LUT R11, R11, UR5, RZ, 0x3c, !PT ;  /* 0x000000050b0b7c12 */ /* 0x000fe4000f8e3cff */
[----:B------:R-:W-:Y:S01]  /*4b10*/  IMAD.U32 R14, RZ, RZ, UR4 ;  /* 0x00000004ff0e7e24 */ /* 0x000fe2000f8e00ff */
[----:B------:R-:W-:Y:S06]  /*4b20*/  @P1 BRA `(.L_x_76) ;  /* 0xfffffff4005c1947 */ /* 0x000fec000383ffff */
[----:B------:R-:W1:Y:S01]  /*4b30*/  S2UR UR8, SR_CgaCtaId ;  /* 0x00000000000879c3 */ /* 0x000e620000008800 */
[----:B------:R-:W-:Y:S02]  /*4b40*/  ELECT P0, URZ, PT ;  /* 0x0000000000ff782f */ /* 0x000fe40003800000 */
[----:B------:R-:W-:Y:S01]  /*4b50*/  R2UR UR5, R2 ;  /* 0x00000000020572ca */ /* 0x000fe200000e0000 */
[----:B------:R-:W-:Y:S01]  /*4b60*/  UMOV UR4, 0x40 ;  /* 0x0000004000047882 */ /* 0x000fe20000000000 */
[----:B------:R-:W-:-:S03]  /*4b70*/  IMAD.MOV.U32 R2, RZ, RZ, 0x1 ;  /* 0x00000001ff027424 */ /* 0x000fc600078e00ff */
[----:B------:R-:W-:Y:S08]  /*4b80*/  UVIRTCOUNT.DEALLOC.SMPOOL 0x80 ;  /* 0x000000800000784c */ /* 0x000ff00000000000 */
[----:B------:R-:W-:Y:S02]  /*4b90*/  UISETP.NE.AND UP1, UPT, UR5, URZ, UPT ;  /* 0x000000ff0500728c */ /* 0x000fe4000bf25270 */
[----:B-1----:R-:W-:-:S09]  /*4ba0*/  ULEA UR8, UR8, UR4, 0x18 ;  /* 0x0000000408087291 */ /* 0x002fd2000f8ec0ff */
[----:B------:R1:W-:Y:S01]  /*4bb0*/  @P0 STS.U8 [UR8+0x1c], R2 ;  /* 0x00001c02ff000988 */ /* 0x0003e20008000008 */
[----:B------:R-:W-:Y:S05]  /*4bc0*/  BRA.U UP1, `(.L_x_77) ;  /* 0x0000000101a87547 */ /* 0x000fea000b800000 */
[----:B------:R-:W-:Y:S01]  /*4bd0*/  R2UR UR4, R14 ;  /* 0x000000000e0472ca */ /* 0x000fe200000e0000 */
[----:B------:R-:W-:Y:S01]  /*4be0*/  UIADD3 UR7, UPT, UPT, UR62, 0xb0, URZ ;  /* 0x000000b03e077890 */ /* 0x000fe2000fffe0ff */
[----:B------:R-:W-:-:S11]  /*4bf0*/  SHF.L.U32 R3, R11, 0x1f, RZ ;  /* 0x0000001f0b037819 */ /* 0x000fd600000006ff */
[----:B------:R-:W-:-:S09]  /*4c00*/  ULEA UR4, UR4, UR7, 0x3 ;  /* 0x0000000704047291 */ /* 0x000fd2000f8e18ff */
[----:B------:R-:W2:Y:S02]  /*4c10*/  SYNCS.PHASECHK.TRANS64.TRYWAIT P0, [UR4], R3 ;  /* 0x00000003ff0075a7 */ /* 0x000ea40008001104 */
[----:B--2---:R-:W-:Y:S05]  /*4c20*/  @!P0 BRA `(.L_x_78) ;  /* 0x00000054005c8947 */ /* 0x004fea0003800000 */
.L_x_170:
[----:B------:R-:W-:-:S13]  /*4c30*/  R2UR UR4, R14 ;  /* 0x000000000e0472ca */ /* 0x000fda00000e0000 */
[----:B------:R-:W-:-:S04]  /*4c40*/  UIADD3 UR4, UPT, UPT, UR4, 0x1, URZ ;  /* 0x0000000104047890 */ /* 0x000fc8000fffe0ff */
[----:B------:R-:W-:-:S04]  /*4c50*/  UISETP.NE.AND UP0, UPT, UR4, 0x4, UPT ;  /* 0x000000040400788c */ /* 0x000fc8000bf05270 */
[----:B------:R-:W-:Y:S02]  /*4c60*/  USEL UR6, URZ, 0x1, UP0 ;  /* 0x00000001ff067887 */ /* 0x000fe40008000000 */
[----:B------:R-:W-:-:S04]  /*4c70*/  USEL UR4, UR4, URZ, UP0 ;  /* 0x000000ff04047287 */ /* 0x000fc80008000000 */
[----:B------:R-:W-:Y:S01]  /*4c80*/  ULEA UR5, UR4, UR7, 0x3 ;  /* 0x0000000704057291 */ /* 0x000fe2000f8e18ff */
[----:B-1----:R-:W-:-:S04]  /*4c90*/  LOP3.LUT R3, R11, UR6, RZ, 0x3c, !PT ;  /* 0x000000060b037c12 */ /* 0x002fc8000f8e3cff */
[----:B------:R-:W-:-:S04]  /*4ca0*/  SHF.L.U32 R4, R3, 0x1f, RZ ;  /* 0x0000001f03047819 */ /* 0x000fc800000006ff */
[----:B------:R-:W1:Y:S02]  /*4cb0*/  SYNCS.PHASECHK.TRANS64.TRYWAIT P0, [UR5], R4 ;  /* 0x00000004ff0075a7 */ /* 0x000e640008001105 */
[----:B-1----:R-:W-:Y:S05]  /*4cc0*/  @!P0 BRA `(.L_x_79) ;  /* 0x00000054004c8947 */ /* 0x002fea0003800000 */
.L_x_172:
[----:B------:R-:W-:-:S04]  /*4cd0*/  UIADD3 UR4, UPT, UPT, UR4, 0x1, URZ ;  /* 0x0000000104047890 */ /* 0x000fc8000fffe0ff */
[----:B------:R-:W-:-:S04]  /*4ce0*/  UISETP.NE.AND UP0, UPT, UR4, 0x4, UPT ;  /* 0x000000040400788c */ /* 0x000fc8000bf05270 */
[----:B------:R-:W-:Y:S02]  /*4cf0*/  USEL UR6, URZ, 0x1, UP0 ;  /* 0x00000001ff067887 */ /* 0x000fe40008000000 */
[----:B------:R-:W-:-:S04]  /*4d00*/  USEL UR4, UR4, URZ, UP0 ;  /* 0x000000ff04047287 */ /* 0x000fc80008000000 */
[----:B------:R-:W-:Y:S01]  /*4d10*/  ULEA UR5, UR4, UR7, 0x3 ;  /* 0x0000000704057291 */ /* 0x000fe2000f8e18ff */
[----:B------:R-:W-:-:S04]  /*4d20*/  LOP3.LUT R3, R3, UR6, RZ, 0x3c, !PT ;  /* 0x0000000603037c12 */ /* 0x000fc8000f8e3cff */
[----:B-1----:R-:W-:-:S04]  /*4d30*/  SHF.L.U32 R4, R3, 0x1f, RZ ;  /* 0x0000001f03047819 */ /* 0x002fc800000006ff */
[----:B------:R-:W1:Y:S02]  /*4d40*/  SYNCS.PHASECHK.TRANS64.TRYWAIT P0, [UR5], R4 ;  /* 0x00000004ff0075a7 */ /* 0x000e640008001105 */
[----:B-1----:R-:W-:Y:S05]  /*4d50*/  @!P0 BRA `(.L_x_80) ;  /* 0x0000005400408947 */ /* 0x002fea0003800000 */
.L_x_174:
[----:B------:R-:W-:-:S04]  /*4d60*/  UIADD3 UR4, UPT, UPT, UR4, 0x1, URZ ;  /* 0x0000000104047890 */ /* 0x000fc8000fffe0ff */
[----:B------:R-:W-:-:S04]  /*4d70*/  UISETP.NE.AND UP0, UPT, UR4, 0x4, UPT ;  /* 0x000000040400788c */ /* 0x000fc8000bf05270 */
[----:B------:R-:W-:Y:S02]  /*4d80*/  USEL UR5, URZ, 0x1, UP0 ;  /* 0x00000001ff057887 */ /* 0x000fe40008000000 */
[----:B------:R-:W-:-:S04]  /*4d90*/  USEL UR4, UR4, URZ, UP0 ;  /* 0x000000ff04047287 */ /* 0x000fc80008000000 */
[----:B------:R-:W-:Y:S01]  /*4da0*/  ULEA UR4, UR4, UR7, 0x3 ;  /* 0x0000000704047291 */ /* 0x000fe2000f8e18ff */
[----:B------:R-:W-:-:S04]  /*4db0*/  LOP3.LUT R3, R3, UR5, RZ, 0x3c, !PT ;  /* 0x0000000503037c12 */ /* 0x000fc8000f8e3cff */
[----:B------:R-:W-:Y:S01]  /*4dc0*/  SHF.L.U32 R3, R3, 0x1f, RZ ;  /* 0x0000001f03037819 */ /* 0x000fe200000006ff */
[----:B-1----:R-:W-:-:S04]  /*4dd0*/  IMAD.U32 R2, RZ, RZ, UR4 ;  /* 0x00000004ff027e24 */ /* 0x002fc8000f8e00ff */
[----:B------:R1:W2:Y:S03]  /*4de0*/  SYNCS.PHASECHK.TRANS64.TRYWAIT P0, [R2+URZ], R3 ;  /* 0x00000003020075a7 */ /* 0x0002a600080011ff */
[----:B--2---:R-:W-:Y:S05]  /*4df0*/  @!P0 NANOSLEEP.SYNCS 0x989680 ;  /* 0x009896800000895d */ /* 0x004fea0003900000 */
[----:B------:R-:W2:Y:S02]  /*4e00*/  @!P0 SYNCS.PHASECHK.TRANS64 P0, [R2+URZ], R3 ;  /* 0x00000003020085a7 */ /* 0x000ea400080010ff */
[----:B--2---:R-:W-:Y:S05]  /*4e10*/  @P0 BRA `(.L_x_81) ;  /* 0x0000000000240947 */ /* 0x004fea0003800000 */
.L_x_82:
[----:B--2---:R2:W3:Y:S02]  /*4e20*/  SYNCS.PHASECHK.TRANS64.TRYWAIT P0, [R2+URZ], R3 ;  /* 0x00000003020075a7 */ /* 0x0044e400080011ff */
[----:B---3--:R-:W-:Y:S05]  /*4e30*/  @!P0 NANOSLEEP.SYNCS 0x989680 ;  /* 0x009896800000895d */ /* 0x008fea0003900000 */
[----:B------:R-:W3:Y:S02]  /*4e40*/  @!P0 SYNCS.PHASECHK.TRANS64 P0, [R2+URZ], R3 ;  /* 0x00000003020085a7 */ /* 0x000ee400080010ff */
[----:B---3--:R-:W-:Y:S05]  /*4e50*/  @!P0 BRA `(.L_x_82) ;  /* 0xfffffffc00f08947 */ /* 0x008fea000383ffff */
[----:B------:R-:W-:Y:S05]  /*4e60*/  BRA `(.L_x_81) ;  /* 0x0000000000107947 */ /* 0x000fea0003800000 */
.L_x_77:
[----:B------:R-:W-:Y:S01]  /*4e70*/  R2UR UR5, R0 ;  /* 0x00000000000572ca */ /* 0x000fe200000e0000 */
[----:B------:R-:W-:-:S12]  /*4e80*/  UIADD3 UR4, UPT, UPT, UR62, 0xf0, URZ ;  /* 0x000000f03e047890 */ /* 0x000fd8000fffe0ff */
[----:B------:R-:W-:-:S09]  /*4e90*/  UPRMT UR4, UR5, 0x654, UR4 ;  /* 0x0000065405047896 */ /* 0x000fd20008000004 */
[----:B------:R-:W-:Y:S03]  /*4ea0*/  SYNCS.ARRIVE.TRANS64.RED.A1T0 RZ, [UR4], RZ ;  /* 0x000000ffffff79a7 */ /* 0x000fe60008100404 */
.L_x_81:
[----:B-12---:R-:W-:Y:S01]  /*4eb0*/  SHF.L.U32 R3, RZ, 0x1f, RZ ;  /* 0x0000001fff037819 */ /* 0x006fe200000006ff */
[----:B------:R-:W-:Y:S01]  /*4ec0*/  UIADD3 UR4, UPT, UPT, UR62, 0xf0, URZ ;  /* 0x000000f03e047890 */ /* 0x000fe2000fffe0ff */
[----:B------:R-:W-:Y:S02]  /*4ed0*/  PLOP3.LUT P0, PT, PT, PT, UP1, 0x80, 0x8 ;  /* 0x000000000008781c */ /* 0x000fe40003f0f018 */
[----:B------:R-:W1:Y:S02]  /*4ee0*/  SYNCS.PHASECHK.TRANS64.TRYWAIT P1, [UR62+0xf0], R3 ;  /* 0x0000f003ff0075a7 */ /* 0x000e64000802113e */
[----:B-1----:R-:W-:Y:S09]  /*4ef0*/  @!P1 BRA `(.L_x_83) ;  /* 0x0000005000f09947 */ /* 0x002ff20003800000 */
.L_x_176:
[----:B------:R-:W-:Y:S02]  /*4f00*/  R2UR UR6, R0 ;  /* 0x00000000000672ca */ /* 0x000fe400000e0000 */
[----:B------:R-:W-:-:S11]  /*4f10*/  R2UR UR5, R16 ;  /* 0x00000000100572ca */ /* 0x000fd600000e0000 */
[----:B------:R-:W-:-:S03]  /*4f20*/  @!UP1 UPRMT UR4, UR6, 0x654, UR4 ;  /* 0x0000065406049896 */ /* 0x000fc60008000004 */
[----:B------:R-:W-:-:S06]  /*4f30*/  UMOV UR6, 0x1 ;  /* 0x0000000100067882 */ /* 0x000fcc0000000000 */
[----:B------:R-:W-:Y:S01]  /*4f40*/  @!P0 SYNCS.ARRIVE.TRANS64.RED.A1T0 RZ, [UR4], RZ ;  /* 0x000000ffffff89a7 */ /* 0x000fe20008100404 */
[----:B------:R-:W-:Y:S01]  /*4f50*/  NOP ;  /* 0x0000000000007918 */ /* 0x000fe20000000000 */
[----:B------:R-:W2:Y:S01]  /*4f60*/  LDS R0, [UR8+0x14] ;  /* 0x00001408ff007984 */ /* 0x000ea20008000800 */
[----:B------:R-:W-:-:S03]  /*4f70*/  ULOP3.LUT UR4, UR5, 0xffff, URZ, 0xc0, !UPT ;  /* 0x0000ffff05047892 */ /* 0x000fc6000f8ec0ff */
[----:B------:R-:W-:Y:S01]  /*4f80*/  UMOV UR5, 0xffff ;  /* 0x0000ffff00057882 */ /* 0x000fe20000000000 */
[----:B------:R-:W-:-:S04]  /*4f90*/  USHF.R.U32.HI UR4, URZ, 0x5, UR4 ;  /* 0x00000005ff047899 */ /* 0x000fc80008011604 */
[----:B------:R-:W-:Y:S02]  /*4fa0*/  USHF.L.U32 UR5, UR5, UR4, URZ ;  /* 0x0000000405057299 */ /* 0x000fe400080006ff */
[----:B------:R-:W-:-:S04]  /*4fb0*/  USHF.L.U32 UR4, UR6, UR4, URZ ;  /* 0x0000000406047299 */ /* 0x000fc800080006ff */
[----:B--2---:R-:W-:-:S04]  /*4fc0*/  LOP3.LUT R0, R0, UR5, RZ, 0xc0, !PT ;  /* 0x0000000500007c12 */ /* 0x004fc8000f8ec0ff */
[----:B------:R-:W-:-:S13]  /*4fd0*/  ISETP.NE.AND P0, PT, R0, UR5, PT ;  /* 0x0000000500007c0c */ /* 0x000fda000bf05270 */
[----:B------:R-:W-:Y:S05]  /*4fe0*/  @P0 BRA `(.L_x_84) ;  /* 0x0000000000580947 */ /* 0x000fea0003800000 */
[----:B------:R-:W2:Y:S02]  /*4ff0*/  LDS R0, [UR8+0x18] ;  /* 0x00001808ff007984 */ /* 0x000ea40008000800 */
[----:B--2---:R-:W-:-:S04]  /*5000*/  LOP3.LUT R0, R0, UR4, RZ, 0xc0, !PT ;  /* 0x0000000400007c12 */ /* 0x004fc8000f8ec0ff */
[----:B------:R-:W-:-:S13]  /*5010*/  ISETP.NE.AND P0, PT, R0, UR4, PT ;  /* 0x0000000400007c0c */ /* 0x000fda000bf05270 */
[----:B------:R-:W-:Y:S05]  /*5020*/  @P0 BRA `(.L_x_85) ;  /* 0x00000000003c0947 */ /* 0x000fea0003800000 */
[----:B-1----:R-:W1:Y:S01]  /*5030*/  S2R R2, SR_LANEID ;  /* 0x0000000000027919 */ /* 0x002e620000000000 */
[----:B------:R-:W-:-:S06]  /*5040*/  ULOP3.LUT UR5, URZ, UR5, URZ, 0x33, !UPT ;  /* 0x00000005ff057292 */ /* 0x000fcc000f8e33ff */
[----:B------:R-:W-:-:S04]  /*5050*/  IMAD.U32 R0, RZ, RZ, UR5 ;  /* 0x00000005ff007e24 */ /* 0x000fc8000f8e00ff */
[----:B------:R2:W3:Y:S02]  /*5060*/  REDUX UR7, R0 ;  /* 0x00000000000773c4 */ /* 0x0004e40000000000 */
[----:B------:R4:W-:Y:S01]  /*5070*/  UTCATOMSWS.AND URZ, UR5 ;  /* 0x0000000500ff79e3 */ /* 0x0009e20008000000 */
[----:B--2---:R-:W-:Y:S01]  /*5080*/  LOP3.LUT R0, RZ, UR4, RZ, 0x33, !PT ;  /* 0x00000004ff007c12 */ /* 0x004fe2000f8e33ff */
[----:B------:R-:W-:Y:S02]  /*5090*/  VOTEU.ANY UR4, UPT, PT ;  /* 0x0000000000047886 */ /* 0x000fe400038e0100 */
[----:B------:R-:W-:Y:S02]  /*50a0*/  UFLO.U32 UR4, UR4 ;  /* 0x00000004000472bd */ /* 0x000fe400080e0000 */
[----:B------:R-:W2:Y:S04]  /*50b0*/  REDUX UR6, R0 ;  /* 0x00000000000673c4 */ /* 0x000ea80000000000 */
[----:B-1----:R-:W-:-:S02]  /*50c0*/  ISETP.EQ.U32.AND P0, PT, R2, UR4, PT ;  /* 0x0000000402007c0c */ /* 0x002fc4000bf02070 */
[----:B---3--:R-:W-:-:S11]  /*50d0*/  MOV R2, UR7 ;  /* 0x0000000700027c02 */ /* 0x008fd60008000f00 */
[----:B------:R4:W-:Y:S01]  /*50e0*/  @P0 ATOMS.AND RZ, [UR8+0x14], R2 ;  /* 0x00001402ffff098c */ /* 0x0009e2000a800008 */
[----:B--2---:R-:W-:-:S05]  /*50f0*/  IMAD.U32 R0, RZ, RZ, UR6 ;  /* 0x00000006ff007e24 */ /* 0x004fca000f8e00ff */
[----:B------:R4:W-:Y:S01]  /*5100*/  @P0 ATOMS.AND RZ, [UR8+0x18], R0 ;  /* 0x00001800ffff098c */ /* 0x0009e2000a800008 */
[----:B------:R-:W-:Y:S05]  /*5110*/  BRA `(.L_x_86) ;  /* 0x0000000000147947 */ /* 0x000fea0003800000 */
.L_x_85:
[----:B-1----:R-:W-:Y:S02]  /*5120*/  MOV R2, 0x5140 ;  /* 0x0000514000027802 */ /* 0x002fe40000000f00 */
[----:B-----5:R-:W-:Y:S05]  /*5130*/  CALL.REL.NOINC `($__internal_0_$__cuda_sm10x_tcgen05_guardrail_trap_col_being_dealloced_not_returned_by_alloc) ;  /* 0x0000005400c87944 */ /* 0x020fea0003c00000 */
[----:B------:R-:W-:Y:S05]  /*5140*/  BRA `(.L_x_86) ;  /* 0x0000000000087947 */ /* 0x000fea0003800000 */
.L_x_84:
[----:B-1----:R-:W-:Y:S02]  /*5150*/  MOV R2, 0x5170 ;  /* 0x0000517000027802 */ /* 0x002fe40000000f00 */
[----:B-----5:R-:W-:Y:S05]  /*5160*/  CALL.REL.NOINC `($__internal_2_$__cuda_sm10x_tcgen05_guardrail_trap_unallocated_columns_being_dealloced) ;  /* 0x0000005400d47944 */ /* 0x020fea0003c00000 */
.L_x_86:
[----:B------:R-:W-:Y:S01]  /*5170*/  NOP ;  /* 0x0000000000007918 */ /* 0x000fe20000000000 */
[----:B----4-:R-:W-:Y:S05]  /*5180*/  EXIT ;  /* 0x000000000000794d */ /* 0x010fea0003800000 */
.L_x_57:
[----:B------:R-:W-:-:S09]  /*5190*/  UISETP.NE.OR UP0, UPT, UR21, 0x3, !UP3 ;  /* 0x000000031500788c */ /* 0x000fd2000df05670 */
[----:B------:R-:W-:Y:S05]  /*51a0*/  BRA.U UP0, `(.L_x_87) ;  /* 0x00000011006c7547 */ /* 0x000fea000b800000 */
[----:B------:R-:W1:Y:S01]  /*51b0*/  LDCU UR31, c[0x0][0x370] ;  /* 0x00006e00ff1f77ac */ /* 0x000e620008000800 */
[----:B------:R-:W2:Y:S01]  /*51c0*/  LDC.64 R16, c[0x0][0x348] ;  /* 0x0000d200ff107b82 */ /* 0x000ea20000000a00 */
[----:B------:R-:W-:Y:S01]  /*51d0*/  R2UR UR10, R60 ;  /* 0x000000003c0a72ca */ /* 0x000fe200000e0000 */
[----:B------:R-:W-:Y:S01]  /*51e0*/  HFMA2 R13, -RZ, RZ, 0, 0 ;  /* 0x00000000ff0d7431 */ /* 0x000fe200000001ff */
[----:B------:R-:W1:Y:S01]  /*51f0*/  LDCU.128 UR40, c[0x0][0xb10] ;  /* 0x00016200ff2877ac */ /* 0x000e620008000c00 */
[----:B------:R-:W-:Y:S01]  /*5200*/  IMAD.MOV.U32 R15, RZ, RZ, 0x1 ;  /* 0x00000001ff0f7424 */ /* 0x000fe200078e00ff */
[----:B------:R-:W-:Y:S01]  /*5210*/  MOV R7, 0x2000 ;  /* 0x0000200000077802 */ /* 0x000fe20000000f00 */
[----:B------:R-:W-:Y:S01]  /*5220*/  IMAD.MOV.U32 R14, RZ, RZ, RZ ;  /* 0x000000ffff0e7224 */ /* 0x000fe200078e00ff */
[----:B------:R-:W3:Y:S01]  /*5230*/  LDCU UR30, c[0x0][0x374] ;  /* 0x00006e80ff1e77ac */ /* 0x000ee20008000800 */
[----:B------:R-:W4:Y:S01]  /*5240*/  LDC.64 R2, c[0x0][0x888] ;  /* 0x00022200ff027b82 */ /* 0x000f220000000a00 */
[----:B------:R-:W3:Y:S01]  /*5250*/  LDCU UR15, c[0x0][0xb0c] ;  /* 0x00016180ff0f77ac */ /* 0x000ee20008000800 */
[----:B------:R-:W2:Y:S06]  /*5260*/  LDCU UR46, c[0x0][0xb20] ;  /* 0x00016400ff2e77ac */ /* 0x000eac0008000800 */
[----:B------:R-:W4:Y:S01]  /*5270*/  LDC.64 R4, c[0x0][0x890] ;  /* 0x00022400ff047b82 */ /* 0x000f220000000a00 */
[----:B------:R-:W2:Y:S01]  /*5280*/  LDCU UR4, c[0x0][0xb30] ;  /* 0x00016600ff0477ac */ /* 0x000ea20008000800 */
[----:B------:R-:W-:Y:S01]  /*5290*/  UMOV UR21, 0x400 ;  /* 0x0000040000157882 */ /* 0x000fe20000000000 */
[----:B-1----:R-:W-:-:S02]  /*52a0*/  UIMAD.WIDE.U32 UR6, UR31, UR40, URZ ;  /* 0x000000281f0672a5 */ /* 0x002fc4000f8e00ff */
[----:B---3--:R-:W-:Y:S02]  /*52b0*/  UIMAD.WIDE.U32 UR8, UR30, UR43, URZ ;  /* 0x0000002b1e0872a5 */ /* 0x008fe4000f8e00ff */
[----:B------:R-:W-:Y:S02]  /*52c0*/  ULEA UR21, UR10, UR21, 0x18 ;  /* 0x000000150a157291 */ /* 0x000fe4000f8ec0ff */
[----:B------:R-:W-:Y:S02]  /*52d0*/  UPLOP3.LUT UP3, UPT, UPT, UPT, UPT, 0x40, 0x4 ;  /* 0x000000000004789c */ /* 0x000fe40003f6e870 */
[----:B------:R-:W-:Y:S01]  /*52e0*/  UIADD3 UR37, UPT, UPT, UR21, 0x38, URZ ;  /* 0x0000003815257890 */ /* 0x000fe2000fffe0ff */
[----:B------:R-:W-:Y:S01]  /*52f0*/  UMOV UR6, UR7 ;  /* 0x0000000700067c82 */ /* 0x000fe20008000000 */
[----:B------:R-:W-:Y:S01]  /*5300*/  UMOV UR38, UR9 ;  /* 0x0000000900267c82 */ /* 0x000fe20008000000 */
[----:B------:R-:W-:Y:S02]  /*5310*/  UISETP.GE.AND UP0, UPT, UR39, 0x1, UPT ;  /* 0x000000012700788c */ /* 0x000fe4000bf06270 */
[----:B------:R-:W-:Y:S01]  /*5320*/  UISETP.NE.AND UP4, UPT, UR39, 0x1, UPT ;  /* 0x000000012700788c */ /* 0x000fe2000bf85270 */
[----:B------:R-:W1:Y:S01]  /*5330*/  LDCU.64 UR22, c[0x0][0xb28] ;  /* 0x00016500ff1677ac */ /* 0x000e620008000a00 */
[----:B------:R-:W-:-:S02]  /*5340*/  UISETP.NE.AND UP6, UPT, UR15, 0x1, UPT ;  /* 0x000000010f00788c */ /* 0x000fc4000bfc5270 */
[----:B------:R-:W-:Y:S02]  /*5350*/  UISETP.NE.AND UP5, UPT, UR42, 0x1, UPT ;  /* 0x000000012a00788c */ /* 0x000fe4000bfa5270 */
[----:B------:R-:W-:Y:S02]  /*5360*/  UIADD3 UR33, UPT, UPT, UR21, 0x20, URZ ;  /* 0x0000002015217890 */ /* 0x000fe4000fffe0ff */
[----:B------:R-:W-:Y:S02]  /*5370*/  UIADD3 UR25, UPT, UPT, UR21, 0x28, URZ ;  /* 0x0000002815197890 */ /* 0x000fe4000fffe0ff */
[----:B------:R-:W-:Y:S02]  /*5380*/  UIADD3 UR17, UPT, UPT, UR21, 0x30, URZ ;  /* 0x0000003015117890 */ /* 0x000fe4000fffe0ff */
[----:B------:R-:W-:Y:S02]  /*5390*/  UPRMT UR37, UR10, 0x654, UR37 ;  /* 0x000006540a257896 */ /* 0x000fe40008000025 */
[----:B------:R-:W-:-:S02]  /*53a0*/  USHF.R.U32.HI UR44, URZ, UR41, UR6 ;  /* 0x00000029ff2c7299 */ /* 0x000fc40008011606 */
[----:B--2---:R-:W-:Y:S02]  /*53b0*/  USHF.R.U32.HI UR38, URZ, UR46, UR38 ;  /* 0x0000002eff267299 */ /* 0x004fe40008011626 */
[----:B------:R-:W-:-:S11]  /*53c0*/  UISETP.NE.AND UP2, UPT, UR4, 0x1, UPT ;  /* 0x000000010400788c */ /* 0x000fd6000bf45270 */
.L_x_98:
[C---:B------:R-:W-:Y:S02]  /*53d0*/  LEA R12, R14.reuse, UR21, 0x3 ;  /* 0x000000150e0c7c11 */ /* 0x040fe4000f8e18ff */
[----:B------:R-:W-:Y:S02]  /*53e0*/  SHF.L.U32 R0, R13, 0x1f, RZ ;  /* 0x0000001f0d007819 */ /* 0x000fe400000006ff */
[----:B------:R-:W-:Y:S02]  /*53f0*/  LEA R8, R14, UR21, 0x4 ;  /* 0x000000150e087c11 */ /* 0x000fe4000f8e20ff */
[----:B--2---:R-:W2:Y:S02]  /*5400*/  SYNCS.PHASECHK.TRANS64.TRYWAIT P0, [R12+URZ+0x70], R0 ;  /* 0x000070000c0075a7 */ /* 0x004ea400080011ff */
[----:B--2---:R-:W-:Y:S05]  /*5410*/  @!P0 BRA `(.L_x_88) ;  /* 0x0000004c00c08947 */ /* 0x004fea0003800000 */
.L_x_177:
[----:B------:R-:W3:Y:S01]  /*5420*/  LDS.128 R8, [R8+0x100] ;  /* 0x0001000008087984 */ /* 0x000ee20000000c00 */
[----:B------:R-:W-:Y:S01]  /*5430*/  UISETP.GE.AND UP0, UPT, UR39, 0x1, UPT ;  /* 0x000000012700788c */ /* 0x000fe2000bf06270 */
[----:B------:R-:W-:Y:S01]  /*5440*/  @!PT LDS RZ, [RZ] ;  /* 0x00000000fffff984 */ /* 0x000fe20000000800 */
[----:B------:R-:W-:Y:S01]  /*5450*/  @!PT LDS RZ, [RZ] ;  /* 0x00000000fffff984 */ /* 0x000fe20000000800 */
[----:B------:R-:W-:Y:S01]  /*5460*/  @!PT LDS RZ, [RZ] ;  /* 0x00000000fffff984 */ /* 0x000fe20000000800 */
[----:B------:R-:W-:Y:S01]  /*5470*/  @!PT LDS RZ, [RZ] ;  /* 0x00000000fffff984 */ /* 0x000fe20000000800 */
[----:B------:R1:W-:Y:S06]  /*5480*/  MEMBAR.ALL.CTA ;  /* 0x0000000000007992 */ /* 0x0003ec0000008000 */
[----:B-1----:R-:W1:Y:S01]  /*5490*/  FENCE.VIEW.ASYNC.S ;  /* 0x00000000000073c6 */ /* 0x002e620000000000 */
[----:B---3--:R-:W-:Y:S11]  /*54a0*/  LOP3.LUT P0, RZ, R10, 0x1, RZ, 0xc0, !PT ;  /* 0x000000010aff7812 */ /* 0x008ff6000780c0ff */
[----:B------:R-:W-:Y:S02]  /*54b0*/  @!UPT UIADD3 URZ, UPT, UPT, URZ, URZ, URZ ;  /* 0x000000fffffff290 */ /* 0x000fe4000fffe0ff */
[----:B-1----:R-:W-:Y:S01]  /*54c0*/  VOTEU.ANY UP1, P0 ;  /* 0x0000000000ff7886 */ /* 0x002fe20000020100 */
[----:B------:R-:W-:Y:S11]  /*54d0*/  PLOP3.LUT P0, PT, PT, PT, UP1, 0x80, 0x8 ;  /* 0x000000000008781c */ /* 0x000ff60003f0f018 */
[----:B------:R-:W-:Y:S02]  /*54e0*/  @!UPT UIADD3 URZ, UPT, UPT, URZ, URZ, URZ ;  /* 0x000000fffffff290 */ /* 0x000fe4000fffe0ff */
[----:B--2---:R-:W-:Y:S02]  /*54f0*/  @P0 SHF.R.U32.HI R0, RZ, 0x10, R9 ;  /* 0x00000010ff000819 */ /* 0x004fe40000011609 */
[----:B------:R-:W-:Y:S02]  /*5500*/  @P0 MOV R6, R8 ;  /* 0x0000000800060202 */ /* 0x000fe40000000f00 */
[----:B------:R-:W-:Y:S01]  /*5510*/  @P0 R2UR UR4, R0 ;  /* 0x00000000000402ca */ /* 0x000fe200000e0000 */
[----:B------:R-:W-:Y:S01]  /*5520*/  VIADD R0, R12, 0x80 ;  /* 0x000000800c007836 */ /* 0x000fe20000000000 */
[----:B------:R-:W-:Y:S02]  /*5530*/  @P0 LOP3.LUT R8, R9, 0xffff, RZ, 0xc0, !PT ;  /* 0x0000ffff09080812 */ /* 0x000fe400078ec0ff */
[----:B------:R-:W-:Y:S02]  /*5540*/  @P0 R2UR UR6, R6 ;  /* 0x00000000060602ca */ /* 0x000fe400000e0000 */
[----:B------:R-:W-:Y:S02]  /*5550*/  PRMT R0, RZ, 0x654, R0 ;  /* 0x00000654ff007816 */ /* 0x000fe40000000000 */
[----:B------:R-:W-:Y:S02]  /*5560*/  @P0 R2UR UR5, R8 ;  /* 0x00000000080502ca */ /* 0x000fe400000e0000 */
[----:B------:R1:W-:Y:S03]  /*5570*/  SYNCS.ARRIVE.TRANS64.RED.A1T0 RZ, [R0+URZ], RZ ;  /* 0x000000ff00ff79a7 */ /* 0x0003e600081004ff */
[----:B------:R-:W-:Y:S04]  /*5580*/  @UP1 UMOV UR29, UR4 ;  /* 0x00000004001d1c82 */ /* 0x000fe80008000000 */
[----:B------:R-:W-:Y:S04]  /*5590*/  @UP1 UMOV UR14, UR6 ;  /* 0x00000006000e1c82 */ /* 0x000fe80008000000 */
[----:B------:R-:W-:Y:S01]  /*55a0*/  @UP1 UMOV UR13, UR5 ;  /* 0x00000005000d1c82 */ /* 0x000fe20008000000 */
[----:B------:R-:W-:Y:S05]  /*55b0*/  BRA.U !UP0, `(.L_x_89) ;  /* 0x0000000108a47547 */ /* 0x000fea000b800000 */
[----:B------:R-:W-:Y:S02]  /*55c0*/  UIMAD.WIDE.U32 UR18, UR13, UR43, URZ ;  /* 0x0000002b0d1272a5 */ /* 0x000fe4000f8e00ff */
[----:B------:R-:W-:Y:S02]  /*55d0*/  UIMAD.WIDE.U32 UR26, UR14, UR40, URZ ;  /* 0x000000280e1a72a5 */ /* 0x000fe4000f8e00ff */
[----:B------:R-:W-:Y:S02]  /*55e0*/  USEL UR4, UR30, UR38, !UP5 ;  /* 0x000000261e047287 */ /* 0x000fe4000e800000 */
[----:B------:R-:W-:Y:S02]  /*55f0*/  USEL UR7, UR31, UR44, !UP6 ;  /* 0x0000002c1f077287 */ /* 0x000fe4000f000000 */
[----:B------:R-:W-:Y:S02]  /*5600*/  UIMAD.WIDE.U32 UR8, UR4, UR22, URZ ;  /* 0x00000016040872a5 */ /* 0x000fe4000f8e00ff */
[----:B------:R-:W-:Y:S01]  /*5610*/  UIMAD.WIDE.U32 UR10, UR7, UR22, URZ ;  /* 0x00000016070a72a5 */ /* 0x000fe2000f8e00ff */
[----:B------:R-:W-:Y:S02]  /*5620*/  UMOV UR5, UR19 ;  /* 0x0000001300057c82 */ /* 0x000fe40008000000 */
[----:B------:R-:W-:Y:S03]  /*5630*/  USHF.R.U32.HI UR6, URZ, UR46, UR5 ;  /* 0x0000002eff067299 */ /* 0x000fe60008011605 */
[----:B------:R-:W-:Y:S01]  /*5640*/  UMOV UR5, UR27 ;  /* 0x0000001b00057c82 */ /* 0x000fe20008000000 */
[----:B------:R-:W-:Y:S02]  /*5650*/  USEL UR6, UR13, UR6, !UP5 ;  /* 0x000000060d067287 */ /* 0x000fe4000e800000 */
[----:B------:R-:W-:Y:S03]  /*5660*/  USHF.R.U32.HI UR12, URZ, UR41, UR5 ;  /* 0x00000029ff0c7299 */ /* 0x000fe60008011605 */
[----:B------:R-:W-:Y:S02]  /*5670*/  UMOV UR5, UR9 ;  /* 0x0000000900057c82 */ /* 0x000fe40008000000 */
[----:B------:R-:W-:Y:S03]  /*5680*/  @UP4 USHF.R.U32.HI UR4, URZ, UR23, UR5 ;  /* 0x00000017ff044299 */ /* 0x000fe60008011605 */
[----:B------:R-:W-:Y:S01]  /*5690*/  UMOV UR5, UR11 ;  /* 0x0000000b00057c82 */ /* 0x000fe20008000000 */
[----:B------:R-:W-:Y:S02]  /*56a0*/  UIMAD UR4, UR39, UR4, URZ ;  /* 0x00000004270472a4 */ /* 0x000fe4000f8e02ff */
[----:B------:R-:W-:Y:S02]  /*56b0*/  @UP4 USHF.R.U32.HI UR7, URZ, UR23, UR5 ;  /* 0x00000017ff074299 */ /* 0x000fe40008011605 */
[----:B------:R-:W-:Y:S02]  /*56c0*/  UIMAD.WIDE.U32 UR10, UR6, UR22, URZ ;  /* 0x00000016060a72a5 */ /* 0x000fe4000f8e00ff */
[----:B------:R-:W-:Y:S02]  /*56d0*/  USEL UR5, UR14, UR12, !UP6 ;  /* 0x0000000c0e057287 */ /* 0x000fe4000f000000 */
[----:B------:R-:W-:Y:S02]  /*56e0*/  UIMAD UR8, UR39, UR7, URZ ;  /* 0x00000007270872a4 */ /* 0x000fe4000f8e02ff */
[----:B------:R-:W-:Y:S03]  /*56f0*/  UISETP.GE.AND UP0, UPT, UR6, UR4, UPT ;  /* 0x000000040600728c */ /* 0x000fe6000bf06270 */
[----:B------:R-:W-:Y:S01]  /*5700*/  UMOV UR4, UR11 ;  /* 0x0000000b00047c82 */ /* 0x000fe20008000000 */
[----:B------:R-:W-:Y:S02]  /*5710*/  UISETP.GE.OR UP0, UPT, UR5, UR8, UP0 ;  /* 0x000000080500728c */ /* 0x000fe40008706670 */
[----:B------:R-:W-:Y:S02]  /*5720*/  USHF.R.U32.HI UR4, URZ, UR23, UR4 ;  /* 0x00000017ff047299 */ /* 0x000fe40008011604 */
[----:B------:R-:W-:Y:S02]  /*5730*/  UIMAD.WIDE.U32 UR8, UR5, UR22, URZ ;  /* 0x00000016050872a5 */ /* 0x000fe4000f8e00ff */
[----:B------:R-:W-:Y:S04]  /*5740*/  USEL UR10, UR6, UR4, !UP4 ;  /* 0x00000004060a7287 */ /* 0x000fe8000e000000 */
[----:B------:R-:W-:Y:S01]  /*5750*/  UIADD3 UR11, UPT, UPT, -UR10, URZ, URZ ;  /* 0x000000ff0a0b7290 */ /* 0x000fe2000fffe1ff */
[----:B------:R-:W-:Y:S02]  /*5760*/  @!UP0 UMOV UR4, UR9 ;  /* 0x0000000900048c82 */ /* 0x000fe40008000000 */
[----:B------:R-:W-:Y:S02]  /*5770*/  @!UP0 USHF.R.U32.HI UR4, URZ, UR23, UR4 ;  /* 0x00000017ff048299 */ /* 0x000fe40008011604 */
[----:B------:R-:W-:Y:S02]  /*5780*/  UIMAD UR8, UR39, UR11, UR6 ;  /* 0x0000000b270872a4 */ /* 0x000fe4000f8e0206 */
[----:B------:R-:W-:Y:S04]  /*5790*/  @!UP0 USEL UR4, UR5, UR4, !UP4 ;  /* 0x0000000405048287 */ /* 0x000fe8000e000000 */
[----:B------:R-:W-:Y:S02]  /*57a0*/  @!UP0 UIMAD UR8, UR7, UR8, UR4 ;  /* 0x00000008070882a4 */ /* 0x000fe4000f8e0204 */
[----:B------:R-:W-:Y:S02]  /*57b0*/  @!UP0 UIADD3 UR9, UPT, UPT, UR10, -UR4, URZ ;  /* 0x800000040a098290 */ /* 0x000fe4000fffe0ff */
[----:B------:R-:W-:Y:S02]  /*57c0*/  UIADD3 UR4, UPT, UPT, -UR5, URZ, URZ ;  /* 0x000000ff05047290 */ /* 0x000fe4000fffe1ff */
[----:B------:R-:W-:Y:S02]  /*57d0*/  UIADD3 UR7, UPT, UPT, -UR6, URZ, URZ ;  /* 0x000000ff06077290 */ /* 0x000fe4000fffe1ff */
[----:B------:R-:W-:Y:S02]  /*57e0*/  @!UP0 UIMAD UR6, UR9, UR39, UR5 ;  /* 0x00000027090682a4 */ /* 0x000fe4000f8e0205 */
[----:B------:R-:W-:Y:S02]  /*57f0*/  UIMAD UR14, UR15, UR4, UR14 ;  /* 0x000000040f0e72a4 */ /* 0x000fe4000f8e020e */
[----:B------:R-:W-:Y:S01]  /*5800*/  UIMAD UR13, UR42, UR7, UR13 ;  /* 0x000000072a0d72a4 */ /* 0x000fe2000f8e020d */
[----:B------:R-:W-:Y:S02]  /*5810*/  @!UP0 UMOV UR5, UR8 ;  /* 0x0000000800058c82 */ /* 0x000fe40008000000 */
[----:B------:R-:W-:Y:S02]  /*5820*/  UIMAD UR14, UR5, UR15, UR14 ;  /* 0x0000000f050e72a4 */ /* 0x000fe4000f8e020e */
[----:B------:R-:W-:Y:S11]  /*5830*/  UIMAD UR13, UR6, UR42, UR13 ;  /* 0x0000002a060d72a4 */ /* 0x000ff6000f8e020d */
[----:B------:R-:W-:Y:S01]  /*5840*/  @!UPT UIADD3 URZ, UPT, UPT, URZ, URZ, URZ ;  /* 0x000000fffffff290 */ /* 0x000fe2000fffe0ff */
.L_x_89:
[----:B------:R-:W2:Y:S01]  /*5850*/  @!UP2 LDCU.128 UR8, c[0x0][0xb10] ;  /* 0x00016200ff08a7ac */ /* 0x000ea20008000c00 */
[C---:B----4-:R-:W-:Y:S02]  /*5860*/  ISETP.NE.U32.AND P1, PT, R4.reuse, RZ, PT ;  /* 0x000000ff0400720c */ /* 0x050fe40003f25070 */
[----:B------:R-:W-:Y:S02]  /*5870*/  ISETP.NE.U32.AND P0, PT, R4, RZ, PT ;  /* 0x000000ff0400720c */ /* 0x000fe40003f05070 */
[C---:B------:R-:W-:Y:S02]  /*5880*/  ISETP.NE.AND.EX P1, PT, R5.reuse, RZ, PT, P1 ;  /* 0x000000ff0500720c */ /* 0x040fe40003f25310 */
[----:B------:R-:W-:Y:S01]  /*5890*/  ISETP.NE.AND.EX P0, PT, R5, RZ, PT, P0 ;  /* 0x000000ff0500720c */ /* 0x000fe20003f05300 */
[----:B------:R-:W3:Y:S01]  /*58a0*/  @!UP2 LDCU UR5, c[0x0][0xb0c] ;  /* 0x00016180ff05a7ac */ /* 0x000ee20008000800 */
[----:B------:R-:W-:Y:S01]  /*58b0*/  SHF.L.U32 R9, R15, 0x1f, RZ ;  /* 0x0000001f0f097819 */ /* 0x000fe200000006ff */
[----:B------:R-:W-:Y:S02]  /*58c0*/  USHF.L.U32 UR35, UR16, 0x7, URZ ;  /* 0x0000000710237899 */ /* 0x000fe400080006ff */
[----:B------:R-:W-:Y:S02]  /*58d0*/  USHF.L.U32 UR34, UR20, 0x6, URZ ;  /* 0x0000000614227899 */ /* 0x000fe400080006ff */
[----:B--2---:R-:W-:Y:S07]  /*58e0*/  UIMAD.WIDE.U32 UR6, UR14, UR8, URZ ;  /* 0x000000080e0672a5 */ /* 0x004fee000f8e00ff */
[----:B------:R-:W-:Y:S01]  /*58f0*/  @!UP2 UMOV UR4, UR7 ;  /* 0x000000070004ac82 */ /* 0x000fe20008000000 */
[----:B---3--:R-:W-:Y:S02]  /*5900*/  @!UP2 UISETP.NE.AND UP0, UPT, UR5, 0x1, UPT ;  /* 0x000000010500a88c */ /* 0x008fe4000bf05270 */
[----:B------:R-:W-:Y:S02]  /*5910*/  @!UP2 USHF.R.U32.HI UR4, URZ, UR9, UR4 ;  /* 0x00000009ff04a299 */ /* 0x000fe40008011604 */
[----:B------:R-:W-:Y:S02]  /*5920*/  UIMAD.WIDE.U32 UR6, UR13, UR11, URZ ;  /* 0x0000000b0d0672a5 */ /* 0x000fe4000f8e00ff */
[----:B------:R-:W-:Y:S02]  /*5930*/  @!UP2 USEL UR8, UR14, UR4, !UP0 ;  /* 0x000000040e08a287 */ /* 0x000fe4000c000000 */
[----:B------:R-:W-:Y:S03]  /*5940*/  @!UP2 UISETP.NE.AND UP0, UPT, UR10, 0x1, UPT ;  /* 0x000000010a00a88c */ /* 0x000fe6000bf05270 */
[----:B------:R-:W-:Y:S02]  /*5950*/  @!UP2 UMOV UR6, UR7 ;  /* 0x000000070006ac82 */ /* 0x000fe40008000000 */
[----:B------:R-:W2:Y:S02]  /*5960*/  @!UP2 LDCU UR4, c[0x0][0xb20] ;  /* 0x00016400ff04a7ac */ /* 0x000ea40008000800 */
[----:B--2---:R-:W-:Y:S04]  /*5970*/  @!UP2 USHF.R.U32.HI UR6, URZ, UR4, UR6 ;  /* 0x00000004ff06a299 */ /* 0x004fe80008011606 */
[----:B------:R-:W-:Y:S04]  /*5980*/  @!UP2 USEL UR6, UR13, UR6, !UP0 ;  /* 0x000000060d06a287 */ /* 0x000fe8000c000000 */
[----:B------:R-:W-:Y:S02]  /*5990*/  @!UP2 UIADD3 UR4, UPT, UPT, -UR8, UR6, URZ ;  /* 0x000000060804a290 */ /* 0x000fe4000fffe1ff */
[----:B------:R-:W-:Y:S02]  /*59a0*/  @!UP2 UIADD3 UR6, UPT, UPT, UR8, -UR6, URZ ;  /* 0x800000060806a290 */ /* 0x000fe4000fffe0ff */
[----:B------:R-:W-:Y:S02]  /*59b0*/  @!UP2 UIMAD UR14, UR4, UR5, UR14 ;  /* 0x00000005040ea2a4 */ /* 0x000fe4000f8e020e */
[----:B------:R-:W-:Y:S01]  /*59c0*/  @!UP2 UIMAD UR13, UR6, UR10, UR13 ;  /* 0x0000000a060da2a4 */ /* 0x000fe2000f8e020d */
[----:B------:R-:W-:Y:S11]  /*59d0*/  BRA.U UP3, `(.L_x_90) ;  /* 0x0000000103107547 */ /* 0x000ff6000b800000 */
[----:B------:R-:W-:Y:S04]  /*59e0*/  MOV R6, UR45 ;  /* 0x0000002d00067c02 */ /* 0x000fe80008000f00 */
[----:B------:R-:W-:Y:S04]  /*59f0*/  SHF.L.U32 R6, R6, 0x1f, RZ ;  /* 0x0000001f06067819 */ /* 0x000fe800000006ff */
[----:B------:R-:W2:Y:S02]  /*5a00*/  SYNCS.PHASECHK.TRANS64.TRYWAIT P2, [UR21+0x68], R6 ;  /* 0x00006806ff0075a7 */ /* 0x000ea40008041115 */
[----:B--2---:R-:W-:Y:S05]  /*5a10*/  @!P2 BRA `(.L_x_91) ;  /* 0x000000480054a947 */ /* 0x004fea0003800000 */
.L_x_90:
[----:B------:R-:W-:Y:S05]  /*5a20*/  @!P1 BRA `(.L_x_92) ;  /* 0x0000000000309947 */ /* 0x000fea0003800000 */
[----:B------:R-:W-:Y:S01]  /*5a30*/  ISETP.NE.U32.AND P1, PT, R2, RZ, PT ;  /* 0x000000ff0200720c */ /* 0x000fe20003f25070 */
[----:B------:R-:W2:Y:S01]  /*5a40*/  LDCU.64 UR4, c[0x0][0x358] ;  /* 0x00006b00ff0477ac */ /* 0x000ea20008000a00 */
[----:B------:R-:W-:Y:S02]  /*5a50*/  IMAD.MOV.U32 R56, RZ, RZ, 0x1 ;  /* 0x00000001ff387424 */ /* 0x000fe400078e00ff */
[----:B------:R-:W-:Y:S11]  /*5a60*/  ISETP.NE.AND.EX P1, PT, R3, RZ, PT, P1 ;  /* 0x000000ff0300720c */ /* 0x000ff60003f25310 */
[----:B------:R-:W-:Y:S02]  /*5a70*/  @!UPT UIADD3 URZ, UPT, UPT, URZ, URZ, URZ ;  /* 0x000000fffffff290 */ /* 0x000fe4000fffe0ff */
[----:B------:R-:W3:Y:S01]  /*5a80*/  @P1 LDC.64 R10, c[0x0][0x888] ;  /* 0x00022200ff0a1b82 */ /* 0x000ee20000000a00 */
[----:B-1----:R-:W-:Y:S04]  /*5a90*/  @P1 IMAD R0, R4, UR60, RZ ;  /* 0x0000003c04001c24 */ /* 0x002fe8000f8e02ff */
[----:B---3--:R-:W-:Y:S04]  /*5aa0*/  @P1 IMAD.WIDE R10, R0, 0x4, R10 ;  /* 0x00000004000a1825 */ /* 0x008fe800078e020a */
[----:B------:R-:W-:Y:S01]  /*5ab0*/  HFMA2 R0, -RZ, RZ, 0, 5.9604644775390625e-08 ;  /* 0x00000001ff007431 */ /* 0x000fe200000001ff */
[----:B--2--5:R2:W5:Y:S04]  /*5ac0*/  @P1 LDG.E R26, desc[UR4][R10.64] ;  /* 0x000000040a1a1981 */ /* 0x024568000c1e1900 */
[----:B------:R-:W-:Y:S01]  /*5ad0*/  @!P1 PRMT R56, R0, 0x7610, R56 ;  /* 0x0000761000389816 */ /* 0x000fe20000000038 */
[----:B--2---:R-:W3:Y:S06]  /*5ae0*/  @!P1 LDC R26, c[0x0][0x880] ;  /* 0x00022000ff1a9b82 */ /* 0x004eec0000000800 */
.L_x_92:
[----:B---3-5:R-:W-:Y:S01]  /*5af0*/  @!P0 FSETP.EQ.AND P1, PT, R26, RZ, PT ;  /* 0x000000ff1a00820b */ /* 0x028fe20003f22000 */
[----:B------:R-:W-:Y:S01]  /*5b00*/  @!UPT UIADD3 URZ, UPT, UPT, URZ, URZ, URZ ;  /* 0x000000fffffff290 */ /* 0x000fe2000fffe0ff */
[----:B------:R-:W-:Y:S11]  /*5b10*/  @!P0 BRA `(.L_x_93) ;  /* 0x0000000000188947 */ /* 0x000ff60003800000 */
[----:B------:R-:W-:Y:S02]  /*5b20*/  LOP3.LUT P0, RZ, R56, 0xff, RZ, 0xc0, !PT ;  /* 0x000000ff38ff7812 */ /* 0x000fe4000780c0ff */
[----:B------:R-:W-:Y:S04]  /*5b30*/  ISETP.NE.U32.AND P1, PT, R2, RZ, PT ;  /* 0x000000ff0200720c */ /* 0x000fe80003f25070 */
[----:B------:R-:W-:Y:S04]  /*5b40*/  ISETP.NE.AND.EX P1, PT, R3, RZ, PT, P1 ;  /* 0x000000ff0300720c */ /* 0x000fe80003f25310 */
[----:B------:R-:W-:Y:S03]  /*5b50*/  PLOP3.LUT P1, PT, P1, PT, PT, 0x8, 0x80 ;  /* 0x000000000080781c */ /* 0x000fe60000f2e170 */
[----:B------:R-:W-:Y:S11]  /*5b60*/  @P0 FSETP.EQ.AND P1, PT, R26, RZ, PT ;  /* 0x000000ff1a00020b */ /* 0x000ff60003f22000 */
[----:B------:R-:W-:Y:S02]  /*5b70*/  @!UPT UIADD3 URZ, UPT, UPT, URZ, URZ, URZ ;  /* 0x000000fffffff290 */ /* 0x000fe4000fffe0ff */
.L_x_93:
[----:B------:R-:W2:Y:S01]  /*5b80*/  SYNCS.PHASECHK.TRANS64.TRYWAIT P2, [UR21+0x40], R9 ;  /* 0x00004009ff0075a7 */ /* 0x000ea20008041115 */
[----:B------:R-:W-:Y:S04]  /*5b90*/  ELECT P0, URZ, PT ;  /* 0x0000000000ff782f */ /* 0x000fe80003800000 */
[----:B------:R-:W-:Y:S11]  /*5ba0*/  PLOP3.LUT P1, PT, P1, P0, PT, 0xf2, 0x2f ;  /* 0x00000000002f781c */ /* 0x000ff60000f21e72 */
[----:B------:R-:W-:Y:S02]  /*5bb0*/  @!UPT UIADD3 URZ, UPT, UPT, URZ, URZ, URZ ;  /* 0x000000fffffff290 */ /* 0x000fe4000fffe0ff */
[----:B------:R-:W-:Y:S05]  /*5bc0*/  @!P1 IADD3 R8, P0, PT, R16, 0x580, RZ ;  /* 0x0000058010089810 */ /* 0x000fea0007f1e0ff */
[----:B-1----:R-:W-:Y:S01]  /*5bd0*/  @!P1 IMAD.X R6, RZ, RZ, R17, P0 ;  /* 0x000000ffff069224 */ /* 0x002fe200000e0611 */
[----:B--2---:R-:W-:Y:S07]  /*5be0*/  @!P2 BRA `(.L_x_94) ;  /* 0x0000004400f8a947 */ /* 0x004fee0003800000 */
.L_x_180:
[----:B------:R-:W-:Y:S01]  /*5bf0*/  @!P1 R2UR UR5, R8 ;  /* 0x00000000080592ca */ /* 0x000fe200000e0000 */
[----:B------:R-:W-:Y:S01]  /*5c00*/  VOTEU.ALL UP0, P1 ;  /* 0x0000000000ff7886 */ /* 0x000fe20000800000 */
[----:B------:R-:W-:Y:S01]  /*5c10*/  @!P1 R2UR UR4, R6 ;  /* 0x00000000060492ca */ /* 0x000fe200000e0000 */
[----:B-1----:R-:W-:Y:S01]  /*5c20*/  @!P1 IMAD.MOV.U32 R0, RZ, RZ, 0x2000 ;  /* 0x00002000ff009424 */ /* 0x002fe200078e00ff */
[----:B------:R-:W-:Y:S01]  /*5c30*/  R2UR UR6, R60 ;  /* 0x000000003c0672ca */ /* 0x000fe200000e0000 */
[----:B------:R-:W-:Y:S01]  /*5c40*/  UMOV UR8, 0x0 ;  /* 0x0000000000087882 */ /* 0x000fe20000000000 */
[----:B------:R-:W-:Y:S01]  /*5c50*/  @!UP0 UIADD3 UR32, UPT, UPT, UR21, 0x200, URZ ;  /* 0x0000020015208890 */ /* 0x000fe2000fffe0ff */
[----:B------:R-:W-:Y:S01]  /*5c60*/  @!P1 IADD3 R8, P0, PT, R16, 0x580, RZ ;  /* 0x0000058010089810 */ /* 0x000fe20007f1e0ff */
[----:B------:R-:W-:Y:S01]  /*5c70*/  VOTEU.ALL UP0, P1 ;  /* 0x0000000000ff7886 */ /* 0x000fe20000800000 */
[----:B------:R-:W-:Y:S01]  /*5c80*/  UMOV UR9, 0x10000000 ;  /* 0x1000000000097882 */ /* 0x000fe20000000000 */
[----:B------:R-:W-:Y:S02]  /*5c90*/  UMOV UR36, UR60 ;  /* 0x0000003c00247c82 */ /* 0x000fe40008000000 */
[----:B------:R-:W-:Y:S02]  /*5ca0*/  @!P1 IMAD.X R6, RZ, RZ, R17, P0 ;  /* 0x000000ffff069224 */ /* 0x000fe400000e0611 */
[----:B------:R-:W-:Y:S02]  /*5cb0*/  IMAD.U32 R10, RZ, RZ, UR5 ;  /* 0x00000005ff0a7e24 */ /* 0x000fe4000f8e00ff */
[----:B------:R-:W-:Y:S01]  /*5cc0*/  IMAD.U32 R11, RZ, RZ, UR4 ;  /* 0x00000004ff0b7e24 */ /* 0x000fe2000f8e00ff */
[----:B------:R-:W-:Y:S02]  /*5cd0*/  UPRMT UR6, UR6, 0x654, UR33 ;  /* 0x0000065406067896 */ /* 0x000fe40008000021 */
[----:B------:R-:W-:Y:S02]  /*5ce0*/  @!P1 R2UR UR4, R10 ;  /* 0x000000000a0492ca */ /* 0x000fe400000e0000 */
[----:B------:R-:W-:Y:S11]  /*5cf0*/  @!P1 R2UR UR5, R11 ;  /* 0x000000000b0592ca */ /* 0x000ff600000e0000 */
[----:B------:R-:W-:Y:S02]  /*5d00*/  @!UPT UIADD3 URZ, UPT, UPT, URZ, URZ, URZ ;  /* 0x000000fffffff290 */ /* 0x000fe4000fffe0ff */
[----:B------:R1:W-:Y:S01]  /*5d10*/  @!UP0 UTMALDG.3D [UR32], [UR4], desc[UR8] ;  /* 0x00000820040085b4 */ /* 0x0003e20008011000 */
[----:B------:R1:W-:Y:S01]  /*5d20*/  @!P1 SYNCS.ARRIVE.TRANS64.RED.A0TR RZ, [UR21+0x20], R0 ;  /* 0x00002000ffff99a7 */ /* 0x0003e20008300415 */
[----:B------:R-:W-:Y:S01]  /*5d30*/  SYNCS.ARRIVE.TRANS64.RED.A1T0 RZ, [UR6], RZ ;  /* 0x000000ffffff79a7 */ /* 0x000fe20008100406 */
[----:B------:R-:W2:Y:S02]  /*5d40*/  SYNCS.PHASECHK.TRANS64.TRYWAIT P2, [UR21+0x48], R9 ;  /* 0x00004809ff0075a7 */ /* 0x000ea40008041115 */
[----:B-12---:R-:W-:Y:S05]  /*5d50*/  @!P2 BRA `(.L_x_95) ;  /* 0x0000004400b4a947 */ /* 0x006fea0003800000 */
.L_x_182:
        /* <DEDUP_REMOVED lines=8> */
[----:B------:R-:W-:Y:S01]  /*5de0*/  @!UP0 UIADD3 UR24, UPT, UPT, UR21, 0x2200, URZ ;  /* 0x0000220015188890 */ /* 0x000fe2000fffe0ff */
[----:B------:R-:W-:Y:S01]  /*5df0*/  VOTEU.ALL UP0, P1 ;  /* 0x0000000000ff7886 */ /* 0x000fe20000800000 */
[----:B------:R-:W-:Y:S01]  /*5e00*/  UMOV UR9, 0x10000000 ;  /* 0x1000000000097882 */ /* 0x000fe20000000000 */
[----:B------:R-:W-:Y:S02]  /*5e10*/  UMOV UR27, UR35 ;  /* 0x00000023001b7c82 */ /* 0x000fe40008000000 */
[----:B------:R-:W-:Y:S01]  /*5e20*/  IMAD.U32 R10, RZ, RZ, UR5 ;  /* 0x00000005ff0a7e24 */ /* 0x000fe2000f8e00ff */
[----:B------:R-:W-:Y:S01]  /*5e30*/  UMOV UR28, UR60 ;  /* 0x0000003c001c7c82 */ /* 0x000fe20008000000 */
[----:B------:R-:W-:Y:S02]  /*5e40*/  IMAD.U32 R11, RZ, RZ, UR4 ;  /* 0x00000004ff0b7e24 */ /* 0x000fe4000f8e00ff */
[----:B------:R-:W-:Y:S01]  /*5e50*/  UPRMT UR6, UR6, 0x654, UR25 ;  /* 0x0000065406067896 */ /* 0x000fe20008000019 */
[----:B------:R-:W-:Y:S01]  /*5e60*/  @!P1 R2UR UR4, R10 ;  /* 0x000000000a0492ca */ /* 0x000fe200000e0000 */
[----:B------:R-:W-:Y:S01]  /*5e70*/  @!P1 IMAD.X R6, RZ, RZ, R17, P0 ;  /* 0x000000ffff069224 */ /* 0x000fe200000e0611 */
[----:B------:R-:W-:Y:S11]  /*5e80*/  @!P1 R2UR UR5, R11 ;  /* 0x000000000b0592ca */ /* 0x000ff600000e0000 */
[----:B------:R-:W-:Y:S02]  /*5e90*/  @!UPT UIADD3 URZ, UPT, UPT, URZ, URZ, URZ ;  /* 0x000000fffffff290 */ /* 0x000fe4000fffe0ff */
[----:B------:R1:W-:Y:S01]  /*5ea0*/  @!UP0 UTMALDG.3D [UR24], [UR4], desc[UR8] ;  /* 0x00000818040085b4 */ /* 0x0003e20008011000 */
[----:B------:R1:W-:Y:S01]  /*5eb0*/  @!P1 SYNCS.ARRIVE.TRANS64.RED.A0TR RZ, [UR21+0x28], R0 ;  /* 0x00002800ffff99a7 */ /* 0x0003e20008300415 */
[----:B------:R-:W-:Y:S01]  /*5ec0*/  SYNCS.ARRIVE.TRANS64.RED.A1T0 RZ, [UR6], RZ ;  /* 0x000000ffffff79a7 */ /* 0x000fe20008100406 */
[----:B------:R-:W2:Y:S02]  /*5ed0*/  SYNCS.PHASECHK.TRANS64.TRYWAIT P2, [UR21+0x50], R9 ;  /* 0x00005009ff0075a7 */ /* 0x000ea40008041115 */
[----:B-12---:R-:W-:Y:S05]  /*5ee0*/  @!P2 BRA `(.L_x_96) ;  /* 0x000000440068a947 */ /* 0x006fea0003800000 */
.L_x_184:
[----:B------:R-:W-:Y:S01]  /*5ef0*/  @!P1 R2UR UR5, R8 ;  /* 0x00000000080592ca */ /* 0x000fe200000e0000 */
[----:B------:R-:W-:Y:S01]  /*5f00*/  VOTEU.ALL UP0, P1 ;  /* 0x0000000000ff7886 */ /* 0x000fe20000800000 */
[----:B------:R-:W-:Y:S01]  /*5f10*/  @!P1 R2UR UR4, R6 ;  /* 0x00000000060492ca */ /* 0x000fe200000e0000 */
[----:B-1----:R-:W-:Y:S01]  /*5f20*/  @!P1 IMAD.MOV.U32 R0, RZ, RZ, 0x2000 ;  /* 0x00002000ff009424 */ /* 0x002fe200078e00ff */
[----:B------:R-:W-:Y:S01]  /*5f30*/  R2UR UR6, R60 ;  /* 0x000000003c0672ca */ /* 0x000fe200000e0000 */
[----:B------:R-:W-:Y:S01]  /*5f40*/  UMOV UR8, 0x0 ;  /* 0x0000000000087882 */ /* 0x000fe20000000000 */
[----:B------:R-:W-:Y:S01]  /*5f50*/  @!UP0 UIADD3 UR18, UPT, UPT, UR34, 0x20, URZ ;  /* 0x0000002022128890 */ /* 0x000fe2000fffe0ff */
[----:B------:R-:W-:Y:S01]  /*5f60*/  VIADD R14, R14, 0x1 ;  /* 0x000000010e0e7836 */ /* 0x000fe20000000000 */
        /* <DEDUP_REMOVED lines=16> */
.L_x_186:
[----:B------:R-:W-:Y:S01]  /*6070*/  @!P1 IADD3 R6, P0, PT, R16, 0x580, RZ ;  /* 0x0000058010069810 */ /* 0x000fe20007f1e0ff */
[----:B------:R-:W-:Y:S01]  /*6080*/  VOTEU.ALL UP0, P1 ;  /* 0x0000000000ff7886 */ /* 0x000fe20000800000 */
[----:B------:R-:W-:Y:S01]  /*6090*/  UMOV UR6, 0x0 ;  /* 0x0000000000067882 */ /* 0x000fe20000000000 */
[----:B------:R-:W-:Y:S01]  /*60a0*/  UMOV UR7, 0x10000000 ;  /* 0x1000000000077882 */ /* 0x000fe20000000000 */
[----:B------:R-:W-:Y:S01]  /*60b0*/  @!P1 R2UR UR5, R6 ;  /* 0x00000000060592ca */ /* 0x000fe200000e0000 */
[----:B-1----:R-:W-:Y:S01]  /*60c0*/  @!P1 IMAD.X R0, RZ, RZ, R17, P0 ;  /* 0x000000ffff009224 */ /* 0x002fe200000e0611 */
[----:B------:R-:W-:Y:S01]  /*60d0*/  @!UP0 UIADD3 UR10, UPT, UPT, UR34, 0x30, URZ ;  /* 0x00000030220a8890 */ /* 0x000fe2000fffe0ff */
[----:B------:R-:W-:Y:S01]  /*60e0*/  R2UR UR18, R58 ;  /* 0x000000003a1272ca */ /* 0x000fe200000e0000 */
[----:B------:R-:W-:Y:S01]  /*60f0*/  @!UP0 UIADD3 UR8, UPT, UPT, UR21, 0x6200, URZ ;  /* 0x0000620015088890 */ /* 0x000fe2000fffe0ff */
[----:B------:R-:W-:Y:S01]  /*6100*/  R2UR UR16, R59 ;  /* 0x000000003b1072ca */ /* 0x000fe200000e0000 */
[----:B------:R-:W-:Y:S01]  /*6110*/  @!UP0 UIADD3 UR9, UPT, UPT, UR21, 0x38, URZ ;  /* 0x0000003815098890 */ /* 0x000fe2000fffe0ff */
[----:B------:R-:W-:Y:S01]  /*6120*/  @!P1 R2UR UR4, R0 ;  /* 0x00000000000492ca */ /* 0x000fe200000e0000 */
[----:B------:R-:W-:Y:S01]  /*6130*/  VOTEU.ALL UP0, P1 ;  /* 0x0000000000ff7886 */ /* 0x000fe20000800000 */
[----:B------:R-:W-:Y:S01]  /*6140*/  UMOV UR11, UR35 ;  /* 0x00000023000b7c82 */ /* 0x000fe20008000000 */
[----:B------:R-:W-:Y:S01]  /*6150*/  UMOV UR12, UR60 ;  /* 0x0000003c000c7c82 */ /* 0x000fe20008000000 */
[C---:B------:R-:W-:Y:S01]  /*6160*/  ISETP.NE.AND P0, PT, R14.reuse, 0x2, PT ;  /* 0x000000020e00780c */ /* 0x040fe20003f05270 */
[----:B------:R-:W-:Y:S01]  /*6170*/  UPLOP3.LUT UP3, UPT, UPT, UPT, UPT, 0x80, 0x8 ;  /* 0x000000000008789c */ /* 0x000fe20003f6f070 */
[----:B------:R-:W-:Y:S01]  /*6180*/  IMAD.U32 R8, RZ, RZ, UR5 ;  /* 0x00000005ff087e24 */ /* 0x000fe2000f8e00ff */
[----:B------:R-:W-:Y:S01]  /*6190*/  LOP3.LUT R15, R15, 0x1, RZ, 0x3c, !PT ;  /* 0x000000010f0f7812 */ /* 0x000fe200078e3cff */
[----:B------:R-:W-:Y:S01]  /*61a0*/  UMOV UR60, UR29 ;  /* 0x0000001d003c7c82 */ /* 0x000fe20008000000 */
[----:B------:R-:W-:Y:S01]  /*61b0*/  SEL R0, RZ, 0x1, P0 ;  /* 0x00000001ff007807 */ /* 0x000fe20000000000 */
[----:B------:R-:W-:Y:S01]  /*61c0*/  UIADD3 UR20, UPT, UPT, UR13, UR18, URZ ;  /* 0x000000120d147290 */ /* 0x000fe2000fffe0ff */
[----:B------:R-:W-:Y:S01]  /*61d0*/  SEL R14, R14, RZ, P0 ;  /* 0x000000ff0e0e7207 */ /* 0x000fe20000000000 */
[----:B------:R-:W-:Y:S01]  /*61e0*/  UIADD3 UR16, UPT, UPT, UR14, UR16, URZ ;  /* 0x000000100e107290 */ /* 0x000fe2000fffe0ff */
[----:B------:R-:W-:Y:S01]  /*61f0*/  IMAD.U32 R9, RZ, RZ, UR4 ;  /* 0x00000004ff097e24 */ /* 0x000fe2000f8e00ff */
[----:B------:R-:W-:Y:S02]  /*6200*/  @!P1 R2UR UR4, R8 ;  /* 0x00000000080492ca */ /* 0x000fe400000e0000 */
[----:B------:R-:W-:Y:S02]  /*6210*/  LOP3.LUT R13, R13, R0, RZ, 0x3c, !PT ;  /* 0x000000000d0d7212 */ /* 0x000fe400078e3cff */
[----:B------:R-:W-:Y:S11]  /*6220*/  @!P1 R2UR UR5, R9 ;  /* 0x00000000090592ca */ /* 0x000ff600000e0000 */
[----:B------:R-:W-:Y:S02]  /*6230*/  @!UPT UIADD3 URZ, UPT, UPT, URZ, URZ, URZ ;  /* 0x000000fffffff290 */ /* 0x000fe4000fffe0ff */
[----:B------:R2:W-:Y:S01]  /*6240*/  @!UP0 UTMALDG.3D [UR8], [UR4], desc[UR6] ;  /* 0x00000608040085b4 */ /* 0x0005e20008011000 */
[----:B------:R2:W-:Y:S01]  /*6250*/  @!P1 SYNCS.ARRIVE.TRANS64.RED.A0TR RZ, [UR21+0x38], R7 ;  /* 0x00003807ffff99a7 */ /* 0x0005e20008300415 */
[----:B------:R-:W-:Y:S01]  /*6260*/  SYNCS.ARRIVE.TRANS64.RED.A1T0 RZ, [UR37], RZ ;  /* 0x000000ffffff79a7 */ /* 0x000fe20008100425 */
[----:B------:R-:W-:Y:S05]  /*6270*/  BRA.U UP1, `(.L_x_98) ;  /* 0xfffffff101547547 */ /* 0x000fea000b83ffff */
[----:B------:R-:W-:-:S04]  /*6280*/  SHF.L.U32 R2, R15, 0x1f, RZ ;  /* 0x0000001f0f027819 */ /* 0x000fc800000006ff */
[----:B------:R-:W1:Y:S02]  /*6290*/  SYNCS.PHASECHK.TRANS64.TRYWAIT P0, [UR21+0x40], R2 ;  /* 0x00004002ff0075a7 */ /* 0x000e640008001115 */
[----:B-1----:R-:W-:Y:S05]  /*62a0*/  @!P0 BRA `(.L_x_99) ;  /* 0x0000004000a88947 */ /* 0x002fea0003800000 */
.L_x_188:
[----:B------:R-:W3:Y:S02]  /*62b0*/  SYNCS.PHASECHK.TRANS64.TRYWAIT P0, [UR21+0x48], R2 ;  /* 0x00004802ff0075a7 */ /* 0x000ee40008001115 */
[----:B---3--:R-:W-:Y:S05]  /*62c0*/  @!P0 BRA `(.L_x_100) ;  /* 0x0000004000b88947 */ /* 0x008fea0003800000 */
.L_x_190:
[----:B------:R-:W3:Y:S02]  /*62d0*/  SYNCS.PHASECHK.TRANS64.TRYWAIT P0, [UR21+0x50], R2 ;  /* 0x00005002ff0075a7 */ /* 0x000ee40008001115 */
[----:B---3--:R-:W-:Y:S05]  /*62e0*/  @!P0 BRA `(.L_x_101) ;  /* 0x0000004000c88947 */ /* 0x008fea0003800000 */
.L_x_192:
[----:B-1----:R-:W-:-:S07]  /*62f0*/  MOV R0, UR21 ;  /* 0x0000001500007c02 */ /* 0x002fce0008000f00 */
.L_x_102:
[----:B-1----:R-:W-:-:S04]  /*6300*/  SHF.L.U32 R2, R15, 0x1f, RZ ;  /* 0x0000001f0f027819 */ /* 0x002fc800000006ff */
[----:B------:R1:W3:Y:S03]  /*6310*/  SYNCS.PHASECHK.TRANS64.TRYWAIT P0, [R0+URZ+0x58], R2 ;  /* 0x00005802000075a7 */ /* 0x0002e600080011ff */
[----:B---3--:R-:W-:Y:S05]  /*6320*/  @!P0 NANOSLEEP.SYNCS 0x989680 ;  /* 0x009896800000895d */ /* 0x008fea0003900000 */
[----:B------:R-:W3:Y:S02]  /*6330*/  @!P0 SYNCS.PHASECHK.TRANS64 P0, [R0+URZ+0x58], R2 ;  /* 0x00005802000085a7 */ /* 0x000ee400080010ff */
[----:B--23--:R-:W-:Y:S05]  /*6340*/  @P0 EXIT ;  /* 0x000000000000094d */ /* 0x00cfea0003800000 */
[----:B------:R-:W-:Y:S05]  /*6350*/  BRA `(.L_x_102) ;  /* 0xfffffffc00e87947 */ /* 0x000fea000383ffff */
.L_x_87:
[----:B------:R-:W-:-:S06]  /*6360*/  UISETP.GE.AND UP0, UPT, UR21, 0x4, UPT ;  /* 0x000000041500788c */ /* 0x000fcc000bf06270 */
[----:B------:R-:W-:-:S13]  /*6370*/  PLOP3.LUT P0, PT, PT, PT, UP0, 0x80, 0x8 ;  /* 0x000000000008781c */ /* 0x000fda0003f0f008 */
[----:B------:R-:W-:Y:S05]  /*6380*/  @!P0 EXIT ;  /* 0x000000000000894d */ /* 0x000fea0003800000 */
[----:B------:R-:W-:Y:S01]  /*6390*/  BAR.SYNC.DEFER_BLOCKING 0x6, 0xa0 ;  /* 0x0182800000007b1d */ /* 0x000fe20000010000 */
[----:B------:R-:W-:Y:S01]  /*63a0*/  R2UR UR4, R60 ;  /* 0x000000003c0472ca */ /* 0x000fe200000e0000 */
[C---:B------:R-:W-:Y:S01]  /*63b0*/  IMAD.SHL.U32 R4, R71.reuse, 0x10, RZ ;  /* 0x0000001047047824 */ /* 0x040fe200078e00ff */
[C---:B------:R-:W-:Y:S01]  /*63c0*/  SHF.L.U32 R23, R71.reuse, 0x10, RZ ;  /* 0x0000001047177819 */ /* 0x040fe200000006ff */
[C---:B------:R-:W-:Y:S01]  /*63d0*/  IMAD.SHL.U32 R70, R71.reuse, 0x2, RZ ;  /* 0x0000000247467824 */ /* 0x040fe200078e00ff */
[C---:B------:R-:W-:Y:S01]  /*63e0*/  LOP3.LUT R72, R71.reuse, 0x60, RZ, 0xc0, !PT ;  /* 0x0000006047487812 */ /* 0x040fe200078ec0ff */
[----:B------:R-:W-:Y:S02]  /*63f0*/  UMOV UR43, 0x400 ;  /* 0x00000400002b7882 */ /* 0x000fe40000000000 */
[----:B------:R-:W1:Y:S01]  /*6400*/  LDC.64 R52, c[0x0][0x888] ;  /* 0x00022200ff347b82 */ /* 0x000e620000000a00 */
[----:B------:R-:W-:Y:S01]  /*6410*/  LOP3.LUT R5, R4, 0x60, RZ, 0xc0, !PT ;  /* 0x0000006004057812 */ /* 0x000fe200078ec0ff */
[----:B------:R-:W-:Y:S01]  /*6420*/  HFMA2 R67, -RZ, RZ, 0, 5.9604644775390625e-08 ;  /* 0x00000001ff437431 */ /* 0x000fe200000001ff */
[----:B------:R-:W-:Y:S01]  /*6430*/  LOP3.LUT R69, R71, 0x2, RZ, 0xc0, !PT ;  /* 0x0000000247457812 */ /* 0x000fe200078ec0ff */
[----:B------:R-:W-:Y:S01]  /*6440*/  HFMA2 R65, -RZ, RZ, 0, 0 ;  /* 0x00000000ff417431 */ /* 0x000fe200000001ff */
[----:B------:R-:W-:Y:S01]  /*6450*/  LOP3.LUT R70, R5, 0xc, R70, 0xf8, !PT ;  /* 0x0000000c05467812 */ /* 0x000fe200078ef846 */
[----:B------:R-:W-:Y:S01]  /*6460*/  IMAD.MOV.U32 R22, RZ, RZ, RZ ;  /* 0x000000ffff167224 */ /* 0x000fe200078e00ff */
[----:B------:R-:W-:Y:S01]  /*6470*/  ULEA UR43, UR4, UR43, 0x18 ;  /* 0x0000002b042b7291 */ /* 0x000fe2000f8ec0ff */
[----:B------:R-:W2:Y:S01]  /*6480*/  LDC.64 R54, c[0x0][0x890] ;  /* 0x00022400ff367b82 */ /* 0x000ea20000000a00 */
[----:B------:R-:W-:Y:S01]  /*6490*/  LOP3.LUT R70, R70, 0x790, R4, 0xf8, !PT ;  /* 0x0000079046467812 */ /* 0x000fe200078ef804 */
[----:B------:R-:W-:Y:S01]  /*64a0*/  IMAD.MOV.U32 R63, RZ, RZ, RZ ;  /* 0x000000ffff3f7224 */ /* 0x000fe200078e00ff */
[----:B------:R-:W-:Y:S01]  /*64b0*/  UIADD3 UR4, UPT, UPT, UR43, 0x200, URZ ;  /* 0x000002002b047890 */ /* 0x000fe2000fffe0ff */
[----:B------:R-:W-:Y:S01]  /*64c0*/  LOP3.LUT R23, R23, 0x600000, RZ, 0xc0, !PT ;  /* 0x0060000017177812 */ /* 0x000fe200078ec0ff */
[----:B------:R-:W3:Y:S01]  /*64d0*/  LDCU UR58, c[0x0][0x370] ;  /* 0x00006e00ff3a77ac */ /* 0x000ee20008000800 */
[----:B------:R-:W-:-:S02]  /*64e0*/  LOP3.LUT R71, R71, 0x4, RZ, 0xc0, !PT ;  /* 0x0000000447477812 */ /* 0x000fc400078ec0ff */
[----:B------:R-:W4:Y:S01]  /*64f0*/  LDC.64 R50, c[0x0][0x8b0] ;  /* 0x00022c00ff327b82 */ /* 0x000f220000000a00 */
[----:B------:R-:W3:Y:S01]  /*6500*/  LDS R0, [UR43+0x120] ;  /* 0x0001202bff007984 */ /* 0x000ee20008000800 */
[----:B------:R-:W-:Y:S01]  /*6510*/  IMAD.U32 R61, RZ, RZ, UR4 ;  /* 0x00000004ff3d7e24 */ /* 0x000fe2000f8e00ff */
[----:B------:R-:W-:Y:S01]  /*6520*/  MOV R66, RZ ;  /* 0x000000ff00427202 */ /* 0x000fe20000000f00 */
[----:B------:R-:W1:Y:S02]  /*6530*/  LDCU.64 UR62, c[0x0][0x348] ;  /* 0x00006900ff3e77ac */ /* 0x000e640008000a00 */
[----:B------:R-:W-:Y:S02]  /*6540*/  IMAD R70, R70, 0x4, R61 ;  /* 0x0000000446467824 */ /* 0x000fe400078e023d */
[----:B------:R-:W1:Y:S01]  /*6550*/  LDC.64 R48, c[0x0][0x8a8] ;  /* 0x00022a00ff307b82 */ /* 0x000e620000000a00 */
[----:B------:R-:W1:Y:S01]  /*6560*/  LDCU UR42, c[0x0][0xb0c] ;  /* 0x00016180ff2a77ac */ /* 0x000e620008000800 */
[----:B------:R-:W-:-:S02]  /*6570*/  IMAD R69, R69, -0x10, R70 ;  /* 0xfffffff045457824 */ /* 0x000fc400078e0246 */
[----:B------:R-:W-:Y:S01]  /*6580*/  IMAD R68, R71, -0x10, R70 ;  /* 0xfffffff047447824 */ /* 0x000fe200078e0246 */
[----:B------:R-:W1:Y:S01]  /*6590*/  LDCU UR38, c[0x0][0xb30] ;  /* 0x00016600ff2677ac */ /* 0x000e620008000800 */
[----:B------:R-:W1:Y:S01]  /*65a0*/  LDCU.64 UR56, c[0x0][0x888] ;  /* 0x00011100ff3877ac */ /* 0x000e620008000a00 */
[----:B------:R-:W1:Y:S01]  /*65b0*/  LDCU.64 UR40, c[0x0][0xb28] ;  /* 0x00016500ff2877ac */ /* 0x000e620008000a00 */
[----:B------:R-:W1:Y:S01]  /*65c0*/  LDCU.128 UR52, c[0x0][0xb10] ;  /* 0x00016200ff3477ac */ /* 0x000e620008000c00 */
[----:B------:R-:W1:Y:S01]  /*65d0*/  LDCU UR47, c[0x0][0x374] ;  /* 0x00006e80ff2f77ac */ /* 0x000e620008000800 */
[----:B------:R-:W-:Y:S01]  /*65e0*/  UMOV UR46, URZ ;  /* 0x000000ff002e7c82 */ /* 0x000fe20008000000 */
[----:B------:R-:W-:Y:S01]  /*65f0*/  UMOV UR45, URZ ;  /* 0x000000ff002d7c82 */ /* 0x000fe20008000000 */
[----:B--23--:R-:W-:-:S07]  /*6600*/  IMAD.IADD R23, R0, 0x1, R23 ;  /* 0x0000000100177824 */ /* 0x00cfce00078e0217 */
.L_x_146:
[----:B------:R-:W-:Y:S02]  /*6610*/  LEA R3, R63, UR43, 0x3 ;  /* 0x0000002b3f037c11 */ /* 0x000fe4000f8e18ff */
[----:B------:R-:W-:Y:S02]  /*6620*/  SHF.L.U32 R0, R65, 0x1f, RZ ;  /* 0x0000001f41007819 */ /* 0x000fe400000006ff */
[----:B-1----:R-:W-:Y:S02]  /*6630*/  LEA R4, R63, UR43, 0x4 ;  /* 0x0000002b3f047c11 */ /* 0x002fe4000f8e20ff */
[----:B--2---:R-:W2:Y:S02]  /*6640*/  SYNCS.PHASECHK.TRANS64.TRYWAIT P0, [R3+URZ+0x70], R0 ;  /* 0x00007000030075a7 */ /* 0x004ea400080011ff */
[----:B--2---:R-:W-:Y:S05]  /*6650*/  @!P0 BRA `(.L_x_103) ;  /* 0x0000004000048947 */ /* 0x004fea0003800000 */
.L_x_193:
        /* <DEDUP_REMOVED lines=11> */
[----:B------:R-:W-:Y:S01]  /*6710*/  PLOP3.LUT P0, PT, PT, PT, UP1, 0x80, 0x8 ;  /* 0x000000000008781c */ /* 0x000fe20003f0f018 */
[----:B------:R-:W-:Y:S11]  /*6720*/  UP2UR UR61, UPR, URZ, 0x2 ;  /* 0x00000002ff3d7883 */ /* 0x000ff60008000000 */
[----:B------:R-:W-:Y:S01]  /*6730*/  @!UPT UIADD3 URZ, UPT, UPT, URZ, URZ, URZ ;  /* 0x000000fffffff290 */ /* 0x000fe2000fffe0ff */
        /* <DEDUP_REMOVED lines=13> */
[----:B------:R-:W2:Y:S01]  /*6810*/  LDCU UR12, c[0x0][0xb20] ;  /* 0x00016400ff0c77ac */ /* 0x000ea20008000800 */
[----:B------:R-:W-:Y:S02]  /*6820*/  UIMAD.WIDE.U32 UR4, UR47, UR55, URZ ;  /* 0x000000372f0472a5 */ /* 0x000fe4000f8e00ff */
[----:B------:R-:W-:Y:S02]  /*6830*/  UIMAD.WIDE.U32 UR6, UR58, UR52, URZ ;  /* 0x000000343a0672a5 */ /* 0x000fe4000f8e00ff */
[----:B------:R-:W-:Y:S02]  /*6840*/  UISETP.NE.AND UP0, UPT, UR54, 0x1, UPT ;  /* 0x000000013600788c */ /* 0x000fe4000bf05270 */
[----:B------:R-:W-:Y:S02]  /*6850*/  UIMAD.WIDE.U32 UR8, UR36, UR55, URZ ;  /* 0x00000037240872a5 */ /* 0x000fe4000f8e00ff */
[----:B------:R-:W-:Y:S02]  /*6860*/  UIMAD.WIDE.U32 UR10, UR37, UR52, URZ ;  /* 0x00000034250a72a5 */ /* 0x000fe4000f8e00ff */
[----:B------:R-:W-:Y:S02]  /*6870*/  UISETP.NE.AND UP1, UPT, UR42, 0x1, UPT ;  /* 0x000000012a00788c */ /* 0x000fe4000bf25270 */
[----:B------:R-:W-:Y:S01]  /*6880*/  UISETP.NE.AND UP2, UPT, UR39, 0x1, UPT ;  /* 0x000000012700788c */ /* 0x000fe2000bf45270 */
[----:B------:R-:W-:Y:S02]  /*6890*/  UMOV UR4, UR5 ;  /* 0x0000000500047c82 */ /* 0x000fe40008000000 */
[----:B--2---:R-:W-:Y:S03]  /*68a0*/  USHF.R.U32.HI UR5, URZ, UR12, UR4 ;  /* 0x0000000cff057299 */ /* 0x004fe60008011604 */
[----:B------:R-:W-:Y:S02]  /*68b0*/  UMOV UR4, UR7 ;  /* 0x0000000700047c82 */ /* 0x000fe40008000000 */
[----:B------:R-:W-:Y:S02]  /*68c0*/  USHF.R.U32.HI UR7, URZ, UR53, UR4 ;  /* 0x00000035ff077299 */ /* 0x000fe40008011604 */
[----:B------:R-:W-:Y:S02]  /*68d0*/  USEL UR4, UR47, UR5, !UP0 ;  /* 0x000000052f047287 */ /* 0x000fe4000c000000 */
[----:B------:R-:W-:Y:S01]  /*68e0*/  USEL UR7, UR58, UR7, !UP1 ;  /* 0x000000073a077287 */ /* 0x000fe2000c800000 */
[----:B------:R-:W-:Y:S01]  /*68f0*/  UMOV UR5, UR9 ;  /* 0x0000000900057c82 */ /* 0x000fe20008000000 */
[----:B------:R-:W-:Y:S02]  /*6900*/  UIMAD.WIDE.U32 UR8, UR4, UR40, URZ ;  /* 0x00000028040872a5 */ /* 0x000fe4000f8e00ff */
[----:B------:R-:W-:Y:S03]  /*6910*/  USHF.R.U32.HI UR6, URZ, UR12, UR5 ;  /* 0x0000000cff067299 */ /* 0x000fe60008011605 */
[----:B------:R-:W-:Y:S01]  /*6920*/  UMOV UR5, UR11 ;  /* 0x0000000b00057c82 */ /* 0x000fe20008000000 */
[----:B------:R-:W-:Y:S02]  /*6930*/  UIMAD.WIDE.U32 UR10, UR7, UR40, URZ ;  /* 0x00000028070a72a5 */ /* 0x000fe4000f8e00ff */
[----:B------:R-:W-:Y:S02]  /*6940*/  USHF.R.U32.HI UR12, URZ, UR53, UR5 ;  /* 0x00000035ff0c7299 */ /* 0x000fe40008011605 */
[----:B------:R-:W-:Y:S01]  /*6950*/  USEL UR6, UR36, UR6, !UP0 ;  /* 0x0000000624067287 */ /* 0x000fe2000c000000 */
[----:B------:R-:W-:Y:S02]  /*6960*/  UMOV UR5, UR9 ;  /* 0x0000000900057c82 */ /* 0x000fe40008000000 */
[----:B------:R-:W-:Y:S01]  /*6970*/  UMOV UR10, UR11 ;  /* 0x0000000b000a7c82 */ /* 0x000fe20008000000 */
[----:B------:R-:W-:Y:S02]  /*6980*/  @UP2 USHF.R.U32.HI UR4, URZ, UR41, UR5 ;  /* 0x00000029ff042299 */ /* 0x000fe40008011605 */
[----:B------:R-:W-:Y:S02]  /*6990*/  @UP2 USHF.R.U32.HI UR7, URZ, UR41, UR10 ;  /* 0x00000029ff072299 */ /* 0x000fe4000801160a */
[----:B------:R-:W-:Y:S02]  /*69a0*/  UIMAD UR4, UR39, UR4, URZ ;  /* 0x00000004270472a4 */ /* 0x000fe4000f8e02ff */
        /* <DEDUP_REMOVED lines=8> */
[----:B------:R-:W-:Y:S02]  /*6a30*/  USEL UR11, UR6, UR4, !UP2 ;  /* 0x00000004060b7287 */ /* 0x000fe4000d000000 */
[----:B------:R-:W-:Y:S02]  /*6a40*/  UIADD3 UR8, UPT, UPT, -UR5, URZ, URZ ;  /* 0x000000ff05087290 */ /* 0x000fe4000fffe1ff */
[----:B------:R-:W-:Y:S01]  /*6a50*/  UIADD3 UR10, UPT, UPT, -UR11, URZ, URZ ;  /* 0x000000ff0b0a7290 */ /* 0x000fe2000fffe1ff */
[----:B------:R-:W-:Y:S01]  /*6a60*/  @!UP0 UMOV UR4, UR9 ;  /* 0x0000000900048c82 */ /* 0x000fe20008000000 */
[----:B------:R-:W-:Y:S02]  /*6a70*/  UIADD3 UR9, UPT, UPT, -UR6, URZ, URZ ;  /* 0x000000ff06097290 */ /* 0x000fe4000fffe1ff */
[----:B------:R-:W-:Y:S02]  /*6a80*/  @!UP0 USHF.R.U32.HI UR4, URZ, UR41, UR4 ;  /* 0x00000029ff048299 */ /* 0x000fe40008011604 */
[----:B------:R-:W-:Y:S02]  /*6a90*/  UIMAD UR10, UR39, UR10, UR6 ;  /* 0x0000000a270a72a4 */ /* 0x000fe4000f8e0206 */
[----:B------:R-:W-:Y:S04]  /*6aa0*/  @!UP0 USEL UR4, UR5, UR4, !UP2 ;  /* 0x0000000405048287 */ /* 0x000fe8000d000000 */
[----:B------:R-:W-:Y:S02]  /*6ab0*/  @!UP0 UIMAD UR10, UR7, UR10, UR4 ;  /* 0x0000000a070a82a4 */ /* 0x000fe4000f8e0204 */
[----:B------:R-:W-:Y:S02]  /*6ac0*/  @!UP0 UIADD3 UR11, UPT, UPT, UR11, -UR4, URZ ;  /* 0x800000040b0b8290 */ /* 0x000fe4000fffe0ff */
[----:B------:R-:W-:Y:S02]  /*6ad0*/  UIMAD UR7, UR42, UR8, UR37 ;  /* 0x000000082a0772a4 */ /* 0x000fe4000f8e0225 */
[----:B------:R-:W-:Y:S02]  /*6ae0*/  @!UP0 UIMAD UR6, UR11, UR39, UR5 ;  /* 0x000000270b0682a4 */ /* 0x000fe4000f8e0205 */
[----:B------:R-:W-:Y:S01]  /*6af0*/  UIMAD UR4, UR54, UR9, UR36 ;  /* 0x00000009360472a4 */ /* 0x000fe2000f8e0224 */
[----:B------:R-:W-:Y:S02]  /*6b00*/  @!UP0 UMOV UR5, UR10 ;  /* 0x0000000a00058c82 */ /* 0x000fe40008000000 */
[----:B------:R-:W-:Y:S02]  /*6b10*/  UIMAD UR37, UR5, UR42, UR7 ;  /* 0x0000002a052572a4 */ /* 0x000fe4000f8e0207 */
[----:B------:R-:W-:Y:S11]  /*6b20*/  UIMAD UR36, UR6, UR54, UR4 ;  /* 0x00000036062472a4 */ /* 0x000ff6000f8e0204 */
[----:B------:R-:W-:Y:S01]  /*6b30*/  @!UPT UIADD3 URZ, UPT, UPT, URZ, URZ, URZ ;  /* 0x000000fffffff290 */ /* 0x000fe2000fffe0ff */
.L_x_104:
[----:B------:R-:W-:Y:S01]  /*6b40*/  UISETP.NE.AND UP0, UPT, UR38, 0x1, UPT ;  /* 0x000000012600788c */ /* 0x000fe2000bf05270 */
[----:B------:R-:W-:Y:S01]  /*6b50*/  LOP3.LUT P0, RZ, R61, 0x1b0, RZ, 0xc0, !PT ;  /* 0x000001b03dff7812 */ /* 0x000fe2000780c0ff */
[----:B------:R-:W-:Y:S01]  /*6b60*/  USHF.L.U32 UR50, UR16, 0x7, URZ ;  /* 0x0000000710327899 */ /* 0x000fe200080006ff */
[----:B------:R-:W-:Y:S01]  /*6b70*/  BSSY.RECONVERGENT B6, `(.L_x_105) ;  /* 0x0000034000067945 */ /* 0x000fe20003800200 */
[----:B------:R-:W-:Y:S01]  /*6b80*/  USHF.L.U32 UR49, UR20, 0x6, URZ ;  /* 0x0000000614317899 */ /* 0x000fe200080006ff */
[----:B------:R-:W-:Y:S06]  /*6b90*/  IADD3 R63, PT, PT, R63, 0x1, RZ ;  /* 0x000000013f3f7810 */ /* 0x000fec0007ffe0ff */
[----:B------:R-:W2:Y:S01]  /*6ba0*/  @!UP0 LDCU.128 UR12, c[0x0][0xb10] ;  /* 0x00016200ff0c87ac */ /* 0x000ea20008000c00 */
[----:B------:R-:W3:Y:S01]  /*6bb0*/  @!UP0 LDCU UR5, c[0x0][0xb0c] ;  /* 0x00016180ff0587ac */ /* 0x000ee20008000800 */
[----:B------:R-:W4:Y:S01]  /*6bc0*/  @!UP0 LDCU UR10, c[0x0][0xb20] ;  /* 0x00016400ff0a87ac */ /* 0x000f220008000800 */
[----:B--2---:R-:W-:Y:S02]  /*6bd0*/  UIMAD.WIDE.U32 UR8, UR37, UR12, URZ ;  /* 0x0000000c250872a5 */ /* 0x004fe4000f8e00ff */
[----:B------:R-:W-:Y:S02]  /*6be0*/  UIMAD.WIDE.U32 UR6, UR36, UR15, URZ ;  /* 0x0000000f240672a5 */ /* 0x000fe4000f8e00ff */
[----:B------:R-:W-:Y:S03]  /*6bf0*/  @!UP0 UISETP.NE.AND UP1, UPT, UR14, 0x1, UPT ;  /* 0x000000010e00888c */ /* 0x000fe6000bf25270 */
[----:B------:R-:W-:Y:S01]  /*6c00*/  @!UP0 UMOV UR4, UR9 ;  /* 0x0000000900048c82 */ /* 0x000fe20008000000 */
[----:B---3--:R-:W-:Y:S02]  /*6c10*/  @!UP0 UISETP.NE.AND UP2, UPT, UR5, 0x1, UPT ;  /* 0x000000010500888c */ /* 0x008fe4000bf45270 */
[----:B------:R-:W-:Y:S01]  /*6c20*/  @!UP0 USHF.R.U32.HI UR4, URZ, UR13, UR4 ;  /* 0x0000000dff048299 */ /* 0x000fe20008011604 */
[----:B------:R-:W-:Y:S02]  /*6c30*/  @!UP0 UMOV UR6, UR7 ;  /* 0x0000000700068c82 */ /* 0x000fe40008000000 */
[----:B----4-:R-:W-:Y:S02]  /*6c40*/  @!UP0 USHF.R.U32.HI UR6, URZ, UR10, UR6 ;  /* 0x0000000aff068299 */ /* 0x010fe40008011606 */
[----:B------:R-:W-:Y:S02]  /*6c50*/  @!UP0 USEL UR7, UR37, UR4, !UP2 ;  /* 0x0000000425078287 */ /* 0x000fe4000d000000 */
[----:B------:R-:W-:Y:S04]  /*6c60*/  @!UP0 USEL UR6, UR36, UR6, !UP1 ;  /* 0x0000000624068287 */ /* 0x000fe8000c800000 */
[----:B------:R-:W-:Y:S02]  /*6c70*/  @!UP0 UIADD3 UR4, UPT, UPT, -UR7, UR6, URZ ;  /* 0x0000000607048290 */ /* 0x000fe4000fffe1ff */
[----:B------:R-:W-:Y:S02]  /*6c80*/  @!UP0 UIADD3 UR6, UPT, UPT, UR7, -UR6, URZ ;  /* 0x8000000607068290 */ /* 0x000fe4000fffe0ff */
[----:B------:R-:W-:Y:S02]  /*6c90*/  @!UP0 UIMAD UR37, UR4, UR5, UR37 ;  /* 0x00000005042582a4 */ /* 0x000fe4000f8e0225 */
[----:B------:R-:W-:Y:S01]  /*6ca0*/  @!UP0 UIMAD UR36, UR6, UR14, UR36 ;  /* 0x0000000e062482a4 */ /* 0x000fe2000f8e0224 */
[----:B------:R-:W-:Y:S11]  /*6cb0*/  @!P0 BRA `(.L_x_106) ;  /* 0x00000000007c8947 */ /* 0x000ff60003800000 */
[----:B------:R-:W2:Y:S01]  /*6cc0*/  LDCU.64 UR8, c[0x4][0x80] ;  /* 0x01001000ff0877ac */ /* 0x000ea20008000a00 */
[----:B------:R-:W-:Y:S01]  /*6cd0*/  MOV R2, 0x0 ;  /* 0x0000000000027802 */ /* 0x000fe20000000f00 */
[----:B------:R-:W-:Y:S02]  /*6ce0*/  HFMA2 R12, -RZ, RZ, 0, 5.9604644775390625e-08 ;  /* 0x00000001ff0c7431 */ /* 0x000fe400000001ff */
[----:B------:R-:W-:Y:S01]  /*6cf0*/  IMAD.MOV.U32 R8, RZ, RZ, 0x70 ;  /* 0x00000070ff087424 */ /* 0x000fe200078e00ff */
[----:B------:R3:W4:Y:S01]  /*6d00*/  LDC.64 R14, c[0x4][R2] ;  /* 0x01000000020e7b82 */ /* 0x0007220000000a00 */
[----:B------:R-:W1:Y:S01]  /*6d10*/  LDCU.64 UR6, c[0x4][0x88] ;  /* 0x01001100ff0677ac */ /* 0x000e620008000a00 */
[----:B------:R-:W-:Y:S01]  /*6d20*/  IMAD.MOV.U32 R13, RZ, RZ, RZ ;  /* 0x000000ffff0d7224 */ /* 0x000fe200078e00ff */
[----:B------:R-:W1:Y:S01]  /*6d30*/  LDCU.64 UR4, c[0x4][0x8] ;  /* 0x01000100ff0477ac */ /* 0x000e620008000a00 */
[----:B--2---:R-:W-:Y:S01]  /*6d40*/  MOV R5, UR9 ;  /* 0x0000000900057c02 */ /* 0x004fe20008000f00 */
[----:B------:R-:W-:Y:S01]  /*6d50*/  IMAD.U32 R4, RZ, RZ, UR8 ;  /* 0x00000008ff047e24 */ /* 0x000fe2000f8e00ff */
[----:B-1----:R-:W-:Y:S01]  /*6d60*/  MOV R7, UR7 ;  /* 0x0000000700077c02 */ /* 0x002fe20008000f00 */
[----:B------:R-:W-:Y:S01]  /*6d70*/  IMAD.U32 R6, RZ, RZ, UR6 ;  /* 0x00000006ff067e24 */ /* 0x000fe2000f8e00ff */
[----:B------:R-:W-:Y:S01]  /*6d80*/  MOV R11, UR5 ;  /* 0x00000005000b7c02 */ /* 0x000fe20008000f00 */
[----:B------:R-:W-:Y:S02]  /*6d90*/  IMAD.U32 R10, RZ, RZ, UR4 ;  /* 0x00000004ff0a7e24 */ /* 0x000fe4000f8e00ff */
[----:B------:R-:W-:Y:S07]  /*6da0*/  LEPC R20, `(.L_x_107) ;  /* 0x000000001014794e */ /* 0x000fee0000000000 */
[----:B---345:R-:W-:Y:S05]  /*6db0*/  CALL.ABS.NOINC R14 ;  /* 0x000000000e007343 */ /* 0x038fea0003c00000 */
.L_x_107:
[----:B------:R-:W1:Y:S01]  /*6dc0*/  LDCU.64 UR8, c[0x4][0x80] ;  /* 0x01001000ff0877ac */ /* 0x000e620008000a00 */
[----:B------:R-:W2:Y:S01]  /*6dd0*/  LDC.64 R2, c[0x4][R2] ;  /* 0x0100000002027b82 */ /* 0x000ea20000000a00 */
[----:B------:R-:W-:Y:S02]  /*6de0*/  HFMA2 R12, -RZ, RZ, 0, 5.9604644775390625e-08 ;  /* 0x00000001ff0c7431 */ /* 0x000fe400000001ff */
[----:B------:R-:W-:Y:S02]  /*6df0*/  IMAD.MOV.U32 R8, RZ, RZ, 0x70 ;  /* 0x00000070ff087424 */ /* 0x000fe400078e00ff */
[----:B------:R-:W-:Y:S01]  /*6e00*/  IMAD.MOV.U32 R13, RZ, RZ, RZ ;  /* 0x000000ffff0d7224 */ /* 0x000fe200078e00ff */
[----:B------:R-:W3:Y:S01]  /*6e10*/  LDCU.64 UR6, c[0x4][0x88] ;  /* 0x01001100ff0677ac */ /* 0x000ee20008000a00 */
[----:B------:R-:W4:Y:S01]  /*6e20*/  LDCU.64 UR4, c[0x4][0x8] ;  /* 0x01000100ff0477ac */ /* 0x000f220008000a00 */
[----:B-1----:R-:W-:Y:S02]  /*6e30*/  MOV R4, UR8 ;  /* 0x0000000800047c02 */ /* 0x002fe40008000f00 */
[----:B------:R-:W-:Y:S02]  /*6e40*/  MOV R5, UR9 ;  /* 0x0000000900057c02 */ /* 0x000fe40008000f00 */
[----:B---3--:R-:W-:Y:S01]  /*6e50*/  MOV R7, UR7 ;  /* 0x0000000700077c02 */ /* 0x008fe20008000f00 */
[----:B------:R-:W-:Y:S01]  /*6e60*/  IMAD.U32 R6, RZ, RZ, UR6 ;  /* 0x00000006ff067e24 */ /* 0x000fe2000f8e00ff */
[----:B----4-:R-:W-:Y:S01]  /*6e70*/  MOV R11, UR5 ;  /* 0x00000005000b7c02 */ /* 0x010fe20008000f00 */
[----:B------:R-:W-:Y:S02]  /*6e80*/  IMAD.U32 R10, RZ, RZ, UR4 ;  /* 0x00000004ff0a7e24 */ /* 0x000fe4000f8e00ff */
[----:B------:R-:W-:Y:S07]  /*6e90*/  LEPC R20, `(.L_x_106) ;  /* 0x000000001014794e */ /* 0x000fee0000000000 */
[----:B--2---:R-:W-:Y:S05]  /*6ea0*/  CALL.ABS.NOINC R2 ;  /* 0x0000000002007343 */ /* 0x004fea0003c00000 */
.L_x_106:
[----:B------:R-:W-:Y:S05]  /*6eb0*/  BSYNC.RECONVERGENT B6 ;  /* 0x0000000000067941 */ /* 0x000fea0003800200 */
.L_x_105:
[----:B------:R-:W-:Y:S02]  /*6ec0*/  ISETP.NE.U32.AND P0, PT, RZ, UR56, PT ;  /* 0x00000038ff007c0c */ /* 0x000fe4000bf05070 */
[C---:B------:R-:W-:Y:S02]  /*6ed0*/  ISETP.NE.U32.AND P1, PT, R54.reuse, RZ, PT ;  /* 0x000000ff3600720c */ /* 0x040fe40003f25070 */
[----:B------:R-:W-:Y:S02]  /*6ee0*/  ISETP.NE.U32.AND P4, PT, R54, RZ, PT ;  /* 0x000000ff3600720c */ /* 0x000fe40003f85070 */
[----:B------:R-:W-:Y:S02]  /*6ef0*/  ISETP.NE.AND.EX P0, PT, RZ, UR57, PT, P0 ;  /* 0x00000039ff007c0c */ /* 0x000fe4000bf05300 */
[C---:B------:R-:W-:Y:S02]  /*6f00*/  ISETP.NE.AND.EX P1, PT, R55.reuse, RZ, PT, P1 ;  /* 0x000000ff3700720c */ /* 0x040fe40003f25310 */
[----:B------:R-:W-:Y:S02]  /*6f10*/  ISETP.NE.AND.EX P4, PT, R55, RZ, P0, P4 ;  /* 0x000000ff3700720c */ /* 0x000fe40000785340 */
[----:B------:R-:W-:Y:S02]  /*6f20*/  ISETP.NE.U32.AND P5, PT, R50, RZ, PT ;  /* 0x000000ff3200720c */ /* 0x000fe40003fa5070 */
[----:B------:R-:W-:Y:S02]  /*6f30*/  ISETP.NE.U32.AND P3, PT, RZ, UR56, PT ;  /* 0x00000038ff007c0c */ /* 0x000fe4000bf65070 */
[----:B------:R-:W-:Y:S02]  /*6f40*/  PLOP3.LUT P2, PT, PT, PT, PT, 0x8, 0x80 ;  /* 0x000000000080781c */ /* 0x000fe40003f4e170 */
[----:B------:R-:W-:Y:S02]  /*6f50*/  ISETP.NE.AND.EX P5, PT, R51, RZ, PT, P5 ;  /* 0x000000ff3300720c */ /* 0x000fe40003fa5350 */
[----:B------:R-:W-:Y:S03]  /*6f60*/  ISETP.NE.AND.EX P3, PT, RZ, UR57, PT, P3 ;  /* 0x00000039ff007c0c */ /* 0x000fe6000bf65330 */
[----:B------:R-:W-:Y:S01]  /*6f70*/  @!P4 PLOP3.LUT P2, PT, P1, PT, PT, 0x80, 0x8 ;  /* 0x000000000008c81c */ /* 0x000fe20000f4f070 */
[----:B------:R-:W-:Y:S01]  /*6f80*/  @!UPT UIADD3 URZ, UPT, UPT, URZ, URZ, URZ ;  /* 0x000000fffffff290 */ /* 0x000fe2000fffe0ff */
[----:B------:R-:W-:Y:S11]  /*6f90*/  @!P1 BRA `(.L_x_108) ;  /* 0x0000000000309947 */ /* 0x000ff60003800000 */
        /* <DEDUP_REMOVED lines=12> */
.L_x_108:
[----:B------:R-:W-:Y:S05]  /*7060*/  @!P5 BRA `(.L_x_109) ;  /* 0x000000000024d947 */ /* 0x000fea0003800000 */
[----:B------:R-:W-:Y:S01]  /*7070*/  ISETP.NE.U32.AND P0, PT, R48, RZ, PT ;  /* 0x000000ff3000720c */ /* 0x000fe20003f05070 */
[----:B------:R-:W2:Y:S03]  /*7080*/  LDCU.64 UR4, c[0x0][0x358] ;  /* 0x00006b00ff0477ac */ /* 0x000ea60008000a00 */
[----:B------:R-:W-:Y:S11]  /*7090*/  ISETP.NE.AND.EX P0, PT, R49, RZ, PT, P0 ;  /* 0x000000ff3100720c */ /* 0x000ff60003f05300 */
[----:B------:R-:W-:Y:S02]  /*70a0*/  @!UPT UIADD3 URZ, UPT, UPT, URZ, URZ, URZ ;  /* 0x000000fffffff290 */ /* 0x000fe4000fffe0ff */
[----:B------:R-:W4:Y:S01]  /*70b0*/  @P0 LDC.64 R2, c[0x0][0x8a8] ;  /* 0x00022a00ff020b82 */ /* 0x000f220000000a00 */
[----:B-1----:R-:W-:Y:S04]  /*70c0*/  @P0 IMAD R0, R50, UR60, RZ ;  /* 0x0000003c32000c24 */ /* 0x002fe8000f8e02ff */
[----:B----4-:R-:W-:Y:S05]  /*70d0*/  @P0 IMAD.WIDE R2, R0, 0x4, R2 ;  /* 0x0000000400020825 */ /* 0x010fea00078e0202 */
[----:B--2--5:R2:W5:Y:S02]  /*70e0*/  @P0 LDG.E R24, desc[UR4][R2.64] ;  /* 0x0000000402180981 */ /* 0x024564000c1e1900 */
[----:B--2---:R-:W4:Y:S02]  /*70f0*/  @!P0 LDC R24, c[0x0][0x8a0] ;  /* 0x00022800ff188b82 */ /* 0x004f240000000800 */
.L_x_109:
[----:B---3-5:R-:W-:Y:S01]  /*7100*/  FSETP.NEU.AND P0, PT, R26, RZ, PT ;  /* 0x000000ff1a00720b */ /* 0x028fe20003f0d000 */
[----:B------:R-:W-:Y:S01]  /*7110*/  BSSY B1, `(.L_x_110) ;  /* 0x0000038000017945 */ /* 0x000fe20003800000 */
[----:B------:R-:W-:Y:S01]  /*7120*/  SEL R3, RZ, 0xffffffff, P3 ;  /* 0xffffffffff037807 */ /* 0x000fe20001800000 */
[----:B------:R-:W-:Y:S01]  /*7130*/  IMAD.MOV.U32 R75, RZ, RZ, 0x1 ;  /* 0x00000001ff4b7424 */ /* 0x000fe200078e00ff */
[----:B------:R-:W-:Y:S01]  /*7140*/  @!P4 LOP3.LUT P3, RZ, R56, 0xff, RZ, 0xc0, !PT ;  /* 0x000000ff38ffc812 */ /* 0x000fe2000786c0ff */
[C---:B------:R-:W-:Y:S01]  /*7150*/  IMAD R25, R22.reuse, 0x40, R23 ;  /* 0x0000004016197824 */ /* 0x040fe200078e0217 */
[----:B-1----:R-:W-:Y:S01]  /*7160*/  @!P4 SEL R0, RZ, 0xffffffff, P0 ;  /* 0xffffffffff00c807 */ /* 0x002fe20000000000 */
[----:B------:R-:W-:Y:S01]  /*7170*/  IMAD R64, R71, -0x10, R69 ;  /* 0xfffffff047407824 */ /* 0x000fe200078e0245 */
[----:B------:R-:W-:Y:S01]  /*7180*/  LOP3.LUT R67, R67, 0x1, RZ, 0x3c, !PT ;  /* 0x0000000143437812 */ /* 0x000fe200078e3cff */
[----:B------:R-:W-:Y:S01]  /*7190*/  IMAD.MOV.U32 R27, RZ, RZ, RZ ;  /* 0x000000ffff1b7224 */ /* 0x000fe200078e00ff */
[C---:B------:R-:W-:Y:S02]  /*71a0*/  @P2 SEL R0, R3.reuse, R0, !P3 ;  /* 0x0000000003002207 */ /* 0x040fe40005800000 */
[----:B------:R-:W-:Y:S02]  /*71b0*/  CS2R R38, SRZ ;  /* 0x0000000000267805 */ /* 0x000fe4000001ff00 */
[----:B------:R-:W-:Y:S02]  /*71c0*/  LEA R74, R22, UR43, 0x3 ;  /* 0x0000002b164a7c11 */ /* 0x000fe4000f8e18ff */
[----:B------:R-:W-:Y:S02]  /*71d0*/  CS2R R36, SRZ ;  /* 0x0000000000247805 */ /* 0x000fe4000001ff00 */
[----:B------:R-:W-:Y:S02]  /*71e0*/  @!P4 LOP3.LUT R0, R0, 0x1, RZ, 0xc0, !PT ;  /* 0x000000010000c812 */ /* 0x000fe400078ec0ff */
[----:B------:R-:W-:Y:S02]  /*71f0*/  CS2R R34, SRZ ;  /* 0x0000000000227805 */ /* 0x000fe4000001ff00 */
[----:B------:R-:W-:Y:S02]  /*7200*/  SEL R2, RZ, 0xffffffff, P0 ;  /* 0xffffffffff027807 */ /* 0x000fe40000000000 */
[----:B------:R-:W-:Y:S02]  /*7210*/  CS2R R32, SRZ ;  /* 0x0000000000207805 */ /* 0x000fe4000001ff00 */
[----:B------:R-:W-:Y:S02]  /*7220*/  ISETP.NE.U32.OR P5, PT, R0, 0x1, P4 ;  /* 0x000000010000780c */ /* 0x000fe400027a5470 */
[----:B------:R-:W-:Y:S02]  /*7230*/  CS2R R42, SRZ ;  /* 0x00000000002a7805 */ /* 0x000fe4000001ff00 */
[----:B------:R-:W-:Y:S02]  /*7240*/  LOP3.LUT P4, R62, R56, 0xff, RZ, 0xc0, !PT ;  /* 0x000000ff383e7812 */ /* 0x000fe4000788c0ff */
[----:B------:R-:W-:Y:S02]  /*7250*/  CS2R R40, SRZ ;  /* 0x0000000000287805 */ /* 0x000fe4000001ff00 */
[----:B------:R-:W-:Y:S02]  /*7260*/  P2R R73, PR, RZ, 0x20 ;  /* 0x00000020ff497803 */ /* 0x000fe40000000000 */
[----:B------:R-:W-:Y:S02]  /*7270*/  CS2R R46, SRZ ;  /* 0x00000000002e7805 */ /* 0x000fe4000001ff00 */
[----:B------:R-:W-:Y:S02]  /*7280*/  @P1 SEL R2, R3, R2, !P4 ;  /* 0x0000000203021207 */ /* 0x000fe40006000000 */
[----:B------:R-:W-:Y:S02]  /*7290*/  CS2R R44, SRZ ;  /* 0x00000000002c7805 */ /* 0x000fe4000001ff00 */
[----:B------:R-:W-:Y:S02]  /*72a0*/  LOP3.LUT R2, R2, 0x1, RZ, 0xc0, !PT ;  /* 0x0000000102027812 */ /* 0x000fe400078ec0ff */
[----:B------:R-:W-:Y:S02]  /*72b0*/  @P5 SHF.L.U32 R0, R67, 0x1f, RZ ;  /* 0x0000001f43005819 */ /* 0x000fe400000006ff */
[----:B------:R-:W-:Y:S02]  /*72c0*/  ISETP.NE.U32.AND P0, PT, R2, 0x1, PT ;  /* 0x000000010200780c */ /* 0x000fe40003f05070 */
[----:B------:R1:W2:Y:S02]  /*72d0*/  @P5 SYNCS.PHASECHK.TRANS64.TRYWAIT P3, [UR43+0x20], R0 ;  /* 0x00002000ff0055a7 */ /* 0x0002a4000806112b */
[----:B------:R-:W-:Y:S02]  /*72e0*/  P2R R76, PR, RZ, 0x1 ;  /* 0x00000001ff4c7803 */ /* 0x000fe40000000000 */
[----:B-1----:R-:W-:Y:S04]  /*72f0*/  SHF.L.U32 R0, R66, 0x1f, RZ ;  /* 0x0000001f42007819 */ /* 0x002fe800000006ff */
[----:B------:R1:W3:Y:S01]  /*7300*/  SYNCS.PHASECHK.TRANS64.TRYWAIT P2, [R74+URZ+0x90], R0 ;  /* 0x000090004a0075a7 */ /* 0x0002e200080411ff */
[----:B--2---:R-:W-:Y:S01]  /*7310*/  @P5 SEL R75, RZ, 0x1, !P3 ;  /* 0x00000001ff4b5807 */ /* 0x004fe20005800000 */
[----:B-1----:R-:W-:Y:S06]  /*7320*/  @!P5 BRA `(.L_x_111) ;  /* 0x000000000058d947 */ /* 0x002fec0003800000 */
[----:B------:R-:W-:Y:S01]  /*7330*/  IMAD.MOV.U32 R39, RZ, RZ, RZ ;  /* 0x000000ffff277224 */ /* 0x000fe200078e00ff */
[----:B------:R-:W-:Y:S01]  /*7340*/  ISETP.NE.AND P0, PT, R75, RZ, PT ;  /* 0x000000ff4b00720c */ /* 0x000fe20003f05270 */
[----:B------:R-:W-:Y:S01]  /*7350*/  BSSY B0, `(.L_x_112) ;  /* 0x000000c000007945 */ /* 0x000fe20003800000 */
[----:B------:R-:W-:Y:S02]  /*7360*/  CS2R R46, SRZ ;  /* 0x00000000002e7805 */ /* 0x000fe4000001ff00 */
[----:B------:R-:W-:Y:S02]  /*7370*/  CS2R R44, SRZ ;  /* 0x00000000002c7805 */ /* 0x000fe4000001ff00 */
[----:B------:R-:W-:Y:S02]  /*7380*/  CS2R R42, SRZ ;  /* 0x00000000002a7805 */ /* 0x000fe4000001ff00 */
[----:B------:R-:W-:Y:S02]  /*7390*/  CS2R R40, SRZ ;  /* 0x0000000000287805 */ /* 0x000fe4000001ff00 */
[----:B------:R-:W-:Y:S02]  /*73a0*/  CS2R R34, SRZ ;  /* 0x0000000000227805 */ /* 0x000fe4000001ff00 */
[----:B------:R-:W-:Y:S02]  /*73b0*/  CS2R R32, SRZ ;  /* 0x0000000000207805 */ /* 0x000fe4000001ff00 */
[----:B------:R-:W-:Y:S01]  /*73c0*/  CS2R R36, SRZ ;  /* 0x0000000000247805 */ /* 0x000fe2000001ff00 */
[----:B------:R-:W-:Y:S06]  /*73d0*/  @P0 BRA `(.L_x_113) ;  /* 0x00000000000c0947 */ /* 0x000fec0003800000 */
[----:B------:R-:W-:Y:S04]  /*73e0*/  SHF.L.U32 R3, R67, 0x1f, RZ ;  /* 0x0000001f43037819 */ /* 0x000fe800000006ff */
[----:B------:R-:W1:Y:S02]  /*73f0*/  SYNCS.PHASECHK.TRANS64.TRYWAIT P0, [UR43+0x20], R3 ;  /* 0x00002003ff0075a7 */ /* 0x000e64000800112b */
[----:B-1----:R-:W-:Y:S05]  /*7400*/  @!P0 BRA `(.L_x_114) ;  /* 0x0000003000ac8947 */ /* 0x002fea0003800000 */
.L_x_113:
[----:B------:R-:W-:Y:S05]  /*7410*/  BSYNC B0 ;  /* 0x0000000000007941 */ /* 0x000fea0003800000 */
.L_x_112:
[----:B------:R-:W-:Y:S01]  /*7420*/  ISETP.NE.AND P0, PT, R76, RZ, PT ;  /* 0x000000ff4c00720c */ /* 0x000fe20003f05270 */
[----:B------:R-:W-:Y:S11]  /*7430*/  HFMA2 R27, -RZ, RZ, 0, 5.9604644775390625e-08 ;  /* 0x00000001ff1b7431 */ /* 0x000ff600000001ff */
[----:B------:R-:W-:Y:S01]  /*7440*/  @!UPT UIADD3 URZ, UPT, UPT, URZ, URZ, URZ ;  /* 0x000000fffffff290 */ /* 0x000fe2000fffe0ff */
[----:B------:R2:W1:Y:S04]  /*7450*/  @P0 LDS.128 R44, [R70] ;  /* 0x00000000462c0984 */ /* 0x0004680000000c00 */
[----:B------:R2:W1:Y:S04]  /*7460*/  @P0 LDS.128 R40, [R69+0x10] ;  /* 0x0000100045280984 */ /* 0x0004680000000c00 */
[----:B------:R2:W1:Y:S04]  /*7470*/  @P0 LDS.128 R32, [R68+0x20] ;  /* 0x0000200044200984 */ /* 0x0004680000000c00 */
[----:B------:R2:W1:Y:S02]  /*7480*/  @P0 LDS.128 R36, [R64+0x30] ;  /* 0x0000300040240984 */ /* 0x0004640000000c00 */
.L_x_111:
[----:B------:R-:W-:Y:S05]  /*7490*/  BSYNC B1 ;  /* 0x0000000000017941 */ /* 0x000fea0003800000 */
.L_x_110:
[----:B-1----:R-:W-:Y:S04]  /*74a0*/  SHF.R.U32.HI R2, RZ, 0x15, R25 ;  /* 0x00000015ff027819 */ /* 0x002fe80000011619 */
[----:B------:R-:W-:Y:S01]  /*74b0*/  LOP3.LUT P0, RZ, R2, 0x3, R57, 0x48, !PT ;  /* 0x0000000302ff7812 */ /* 0x000fe20007804839 */
[----:B------:R-:W-:Y:S01]  /*74c0*/  @!UPT UIADD3 URZ, UPT, UPT, URZ, URZ, URZ ;  /* 0x000000fffffff290 */ /* 0x000fe2000fffe0ff */
[----:B---3--:R-:W-:Y:S11]  /*74d0*/  @P2 BRA `(.L_x_115) ;  /* 0x0000000000082947 */ /* 0x008ff60003800000 */
[----:B------:R-:W1:Y:S02]  /*74e0*/  SYNCS.PHASECHK.TRANS64.TRYWAIT P1, [R74+URZ+0x90], R0 ;  /* 0x000090004a0075a7 */ /* 0x000e6400080211ff */
[----:B-1----:R-:W-:Y:S05]  /*74f0*/  @!P1 BRA `(.L_x_116) ;  /* 0x0000003000889947 */ /* 0x002fea0003800000 */
.L_x_115:
[----:B------:R-:W-:Y:S05]  /*7500*/  @!P0 BRA `(.L_x_117) ;  /* 0x0000000000408947 */ /* 0x000fea0003800000 */
[----:B------:R-:W3:Y:S01]  /*7510*/  LDCU.64 UR8, c[0x4][0x70] ;  /* 0x01000e00ff0877ac */ /* 0x000ee20008000a00 */
[----:B------:R-:W-:Y:S01]  /*7520*/  MOV R3, 0x0 ;  /* 0x0000000000037802 */ /* 0x000fe20000000f00 */
[----:B------:R-:W-:Y:S02]  /*7530*/  HFMA2 R12, -RZ, RZ, 0, 5.9604644775390625e-08 ;  /* 0x00000001ff0c7431 */ /* 0x000fe400000001ff */
[----:B------:R-:W-:Y:S02]  /*7540*/  IMAD.MOV.U32 R8, RZ, RZ, 0x192 ;  /* 0x00000192ff087424 */ /* 0x000fe400078e00ff */
[----:B------:R-:W-:Y:S01]  /*7550*/  IMAD.MOV.U32 R13, RZ, RZ, RZ ;  /* 0x000000ffff0d7224 */ /* 0x000fe200078e00ff */
[----:B------:R-:W5:Y:S01]  /*7560*/  LDCU.64 UR6, c[0x4][0x78] ;  /* 0x01000f00ff0677ac */ /* 0x000f620008000a00 */
[----:B------:R-:W1:Y:S01]  /*7570*/  LDC.64 R2, c[0x4][R3] ;  /* 0x0100000003027b82 */ /* 0x000e620000000a00 */
[----:B------:R-:W2:Y:S01]  /*7580*/  LDCU.64 UR4, c[0x4][0x10] ;  /* 0x01000200ff0477ac */ /* 0x000ea20008000a00 */
[----:B---3--:R-:W-:Y:S01]  /*7590*/  MOV R5, UR9 ;  /* 0x0000000900057c02 */ /* 0x008fe20008000f00 */
[----:B------:R-:W-:Y:S01]  /*75a0*/  IMAD.U32 R4, RZ, RZ, UR8 ;  /* 0x00000008ff047e24 */ /* 0x000fe2000f8e00ff */
[----:B-----5:R-:W-:Y:S01]  /*75b0*/  MOV R7, UR7 ;  /* 0x0000000700077c02 */ /* 0x020fe20008000f00 */
[----:B------:R-:W-:Y:S01]  /*75c0*/  IMAD.U32 R6, RZ, RZ, UR6 ;  /* 0x00000006ff067e24 */ /* 0x000fe2000f8e00ff */
[----:B--2---:R-:W-:Y:S01]  /*75d0*/  MOV R11, UR5 ;  /* 0x00000005000b7c02 */ /* 0x004fe20008000f00 */
[----:B------:R-:W-:Y:S02]  /*75e0*/  IMAD.U32 R10, RZ, RZ, UR4 ;  /* 0x00000004ff0a7e24 */ /* 0x000fe4000f8e00ff */
[----:B------:R-:W-:Y:S07]  /*75f0*/  LEPC R20, `(.L_x_117) ;  /* 0x000000001014794e */ /* 0x000fee0000000000 */
[----:B-1--4-:R-:W-:Y:S05]  /*7600*/  CALL.ABS.NOINC R2 ;  /* 0x0000000002007343 */ /* 0x012fea0003c00000 */
.L_x_117:
[----:B------:R-:W-:Y:S01]  /*7610*/  LOP3.LUT R20, R44, 0xffffe000, RZ, 0xc0, !PT ;  /* 0xffffe0002c147812 */ /* 0x000fe200078ec0ff */
[----:B------:R-:W-:Y:S05]  /*7620*/  WARPSYNC.ALL ;  /* 0x0000000000007948 */ /* 0x000fea0003800000 */
[----:B------:R-:W-:Y:S01]  /*7630*/  R2UR UR4, R25 ;  /* 0x00000000190472ca */ /* 0x000fe200000e0000 */
[----:B------:R-:W-:Y:S01]  /*7640*/  BSSY.RECONVERGENT B0, `(.L_x_118) ;  /* 0x0000058000007945 */ /* 0x000fe20003800200 */
[----:B------:R-:W-:Y:S11]  /*7650*/  ISETP.NE.AND P0, PT, R72, RZ, PT ;  /* 0x000000ff4800720c */ /* 0x000ff60003f05270 */
[----:B------:R-:W1:Y:S02]  /*7660*/  LDTM.x16 R4, tmem[UR4] ;  /* 0x00000004000479ee */ /* 0x000e640008240000 */
[C---:B-1--4-:R-:W-:Y:S01]  /*7670*/  FMUL R0, R24.reuse, R4 ;  /* 0x0000000418007220 */ /* 0x052fe20000400000 */
[C---:B------:R-:W-:Y:S01]  /*7680*/  FMUL R2, R24.reuse, R5 ;  /* 0x0000000518027220 */ /* 0x040fe20000400000 */
[C---:B------:R-:W-:Y:S01]  /*7690*/  FMUL R4, R24.reuse, R8 ;  /* 0x0000000818047220 */ /* 0x040fe20000400000 */
[C---:B------:R-:W-:Y:S01]  /*76a0*/  FMUL R5, R24.reuse, R9 ;  /* 0x0000000918057220 */ /* 0x040fe20000400000 */
[C---:B------:R-:W-:Y:S01]  /*76b0*/  FMUL R8, R24.reuse, R12 ;  /* 0x0000000c18087220 */ /* 0x040fe20000400000 */
[C---:B------:R-:W-:Y:S01]  /*76c0*/  FMUL R9, R24.reuse, R13 ;  /* 0x0000000d18097220 */ /* 0x040fe20000400000 */
[C---:B------:R-:W-:Y:S01]  /*76d0*/  FMUL R12, R24.reuse, R16 ;  /* 0x00000010180c7220 */ /* 0x040fe20000400000 */
[----:B------:R-:W-:Y:S01]  /*76e0*/  LOP3.LUT R16, R45, 0xffffe000, RZ, 0xc0, !PT ;  /* 0xffffe0002d107812 */ /* 0x000fe200078ec0ff */
[----:B------:R-:W-:Y:S01]  /*76f0*/  FMUL R13, R24, R17 ;  /* 0x00000011180d7220 */ /* 0x000fe20000400000 */
[----:B------:R-:W-:Y:S01]  /*7700*/  LOP3.LUT R17, R46, 0xffffe000, RZ, 0xc0, !PT ;  /* 0xffffe0002e117812 */ /* 0x000fe200078ec0ff */
[----:B------:R-:W-:Y:S01]  /*7710*/  FFMA R28, R26, R20, R0 ;  /* 0x000000141a1c7223 */ /* 0x000fe20000000000 */
[----:B------:R-:W-:Y:S01]  /*7720*/  LOP3.LUT R0, R47, 0xffffe000, RZ, 0xc0, !PT ;  /* 0xffffe0002f007812 */ /* 0x000fe200078ec0ff */
[C---:B------:R-:W-:Y:S01]  /*7730*/  FMUL R3, R24.reuse, R6 ;  /* 0x0000000618037220 */ /* 0x040fe20000400000 */
[C---:B------:R-:W-:Y:S01]  /*7740*/  FMUL R6, R24.reuse, R10 ;  /* 0x0000000a18067220 */ /* 0x040fe20000400000 */
[C---:B------:R-:W-:Y:S01]  /*7750*/  FMUL R7, R24.reuse, R7 ;  /* 0x0000000718077220 */ /* 0x040fe20000400000 */
[----:B------:R-:W-:Y:S01]  /*7760*/  F2FP.TF32.F32.PACK_B R28, R28 ;  /* 0x0000001cff1c723e */ /* 0x000fe200024050ff */
[C---:B------:R-:W-:Y:S01]  /*7770*/  FMUL R10, R24.reuse, R14 ;  /* 0x0000000e180a7220 */ /* 0x040fe20000400000 */
[----:B------:R-:W-:Y:S01]  /*7780*/  FMUL R14, R24, R18 ;  /* 0x00000012180e7220 */ /* 0x000fe20000400000 */
[----:B------:R-:W-:Y:S01]  /*7790*/  LOP3.LUT R18, R40, 0xffffe000, RZ, 0xc0, !PT ;  /* 0xffffe00028127812 */ /* 0x000fe200078ec0ff */
[C---:B------:R-:W-:Y:S01]  /*77a0*/  FFMA R29, R26.reuse, R16, R2 ;  /* 0x000000101a1d7223 */ /* 0x040fe20000000002 */
[----:B------:R-:W-:Y:S01]  /*77b0*/  LOP3.LUT R2, R41, 0xffffe000, RZ, 0xc0, !PT ;  /* 0xffffe00029027812 */ /* 0x000fe200078ec0ff */
[C---:B------:R-:W-:Y:S01]  /*77c0*/  FFMA R30, R26.reuse, R17, R3 ;  /* 0x000000111a1e7223 */ /* 0x040fe20000000003 */
[----:B------:R-:W-:Y:S01]  /*77d0*/  LOP3.LUT R3, R43, 0xffffe000, RZ, 0xc0, !PT ;  /* 0xffffe0002b037812 */ /* 0x000fe200078ec0ff */
[----:B------:R-:W-:Y:S01]  /*77e0*/  FFMA R31, R26, R0, R7 ;  /* 0x000000001a1f7223 */ /* 0x000fe20000000007 */
[----:B------:R-:W-:Y:S01]  /*77f0*/  LOP3.LUT R0, R42, 0xffffe000, RZ, 0xc0, !PT ;  /* 0xffffe0002a007812 */ /* 0x000fe200078ec0ff */
[C---:B------:R-:W-:Y:S01]  /*7800*/  FFMA R4, R26.reuse, R18, R4 ;  /* 0x000000121a047223 */ /* 0x040fe20000000004 */
[----:B------:R-:W-:Y:S01]  /*7810*/  F2FP.TF32.F32.PACK_B R29, R29 ;  /* 0x0000001dff1d723e */ /* 0x000fe200024050ff */
[----:B------:R-:W-:Y:S01]  /*7820*/  FFMA R5, R26, R2, R5 ;  /* 0x000000021a057223 */ /* 0x000fe20000000005 */
[----:B------:R-:W-:Y:S01]  /*7830*/  FMUL R11, R24, R11 ;  /* 0x0000000b180b7220 */ /* 0x000fe20000400000 */
[----:B------:R-:W-:Y:S01]  /*7840*/  F2FP.TF32.F32.PACK_B R30, R30 ;  /* 0x0000001eff1e723e */ /* 0x000fe200024050ff */
[C---:B------:R-:W-:Y:S01]  /*7850*/  FFMA R6, R26.reuse, R0, R6 ;  /* 0x000000001a067223 */ /* 0x040fe20000000006 */
[----:B------:R-:W-:Y:S01]  /*7860*/  F2FP.TF32.F32.PACK_B R31, R31 ;  /* 0x0000001fff1f723e */ /* 0x000fe200024050ff */
[----:B------:R-:W-:Y:S01]  /*7870*/  FFMA R7, R26, R3, R11 ;  /* 0x000000031a077223 */ /* 0x000fe2000000000b */
[----:B------:R-:W-:Y:S01]  /*7880*/  LOP3.LUT R2, R32, 0xffffe000, RZ, 0xc0, !PT ;  /* 0xffffe00020027812 */ /* 0x000fe200078ec0ff */
[----:B------:R-:W-:Y:S01]  /*7890*/  FMUL R15, R24, R15 ;  /* 0x0000000f180f7220 */ /* 0x000fe20000400000 */
[----:B------:R-:W-:Y:S01]  /*78a0*/  LOP3.LUT R16, R33, 0xffffe000, RZ, 0xc0, !PT ;  /* 0xffffe00021107812 */ /* 0x000fe200078ec0ff */
[----:B------:R1:W-:Y:S01]  /*78b0*/  STS.128 [R70], R28 ;  /* 0x0000001c46007388 */ /* 0x0003e20000000c00 */
[----:B------:R-:W-:Y:S01]  /*78c0*/  LOP3.LUT R0, R34, 0xffffe000, RZ, 0xc0, !PT ;  /* 0xffffe00022007812 */ /* 0x000fe200078ec0ff */
[C---:B------:R-:W-:Y:S01]  /*78d0*/  FFMA R8, R26.reuse, R2, R8 ;  /* 0x000000021a087223 */ /* 0x040fe20000000008 */
[----:B------:R-:W-:Y:S01]  /*78e0*/  LOP3.LUT R2, R35, 0xffffe000, RZ, 0xc0, !PT ;  /* 0xffffe00023027812 */ /* 0x000fe200078ec0ff */
[C---:B------:R-:W-:Y:S01]  /*78f0*/  FFMA R9, R26.reuse, R16, R9 ;  /* 0x000000101a097223 */ /* 0x040fe20000000009 */
[----:B------:R-:W-:Y:S01]  /*7900*/  F2FP.TF32.F32.PACK_B R4, R4 ;  /* 0x00000004ff04723e */ /* 0x000fe200024050ff */
[C---:B------:R-:W-:Y:S01]  /*7910*/  FFMA R10, R26.reuse, R0, R10 ;  /* 0x000000001a0a7223 */ /* 0x040fe2000000000a */
[----:B------:R-:W-:Y:S01]  /*7920*/  F2FP.TF32.F32.PACK_B R5, R5 ;  /* 0x00000005ff05723e */ /* 0x000fe200024050ff */
[----:B------:R-:W-:Y:S01]  /*7930*/  FFMA R11, R26, R2, R15 ;  /* 0x000000021a0b7223 */ /* 0x000fe2000000000f */
[----:B------:R-:W-:Y:S01]  /*7940*/  F2FP.TF32.F32.PACK_B R6, R6 ;  /* 0x00000006ff06723e */ /* 0x000fe200024050ff */
[----:B------:R-:W-:Y:S01]  /*7950*/  FMUL R19, R24, R19 ;  /* 0x0000001318137220 */ /* 0x000fe20000400000 */
[----:B------:R-:W-:Y:S02]  /*7960*/  F2FP.TF32.F32.PACK_B R7, R7 ;  /* 0x00000007ff07723e */ /* 0x000fe400024050ff */
[----:B------:R-:W-:Y:S02]  /*7970*/  LOP3.LUT R3, R36, 0xffffe000, RZ, 0xc0, !PT ;  /* 0xffffe00024037812 */ /* 0x000fe400078ec0ff */
[----:B------:R-:W-:Y:S01]  /*7980*/  LOP3.LUT R0, R37, 0xffffe000, RZ, 0xc0, !PT ;  /* 0xffffe00025007812 */ /* 0x000fe200078ec0ff */
[----:B------:R1:W-:Y:S01]  /*7990*/  STS.128 [R69+0x10], R4 ;  /* 0x0000100445007388 */ /* 0x0003e20000000c00 */
        /* <DEDUP_REMOVED lines=8> */
[----:B------:R-:W-:Y:S02]  /*7a20*/  F2FP.TF32.F32.PACK_B R10, R10 ;  /* 0x0000000aff0a723e */ /* 0x000fe400024050ff */
[----:B------:R-:W-:Y:S02]  /*7a30*/  F2FP.TF32.F32.PACK_B R11, R11 ;  /* 0x0000000bff0b723e */ /* 0x000fe400024050ff */
[----:B------:R-:W-:Y:S02]  /*7a40*/  F2FP.TF32.F32.PACK_B R12, R12 ;  /* 0x0000000cff0c723e */ /* 0x000fe400024050ff */
[----:B------:R-:W-:Y:S01]  /*7a50*/  F2FP.TF32.F32.PACK_B R13, R13 ;  /* 0x0000000dff0d723e */ /* 0x000fe200024050ff */
[----:B------:R1:W-:Y:S01]  /*7a60*/  STS.128 [R68+0x20], R8 ;  /* 0x0000200844007388 */ /* 0x0003e20000000c00 */
[----:B------:R-:W-:Y:S02]  /*7a70*/  F2FP.TF32.F32.PACK_B R14, R14 ;  /* 0x0000000eff0e723e */ /* 0x000fe400024050ff */
[----:B------:R-:W-:Y:S05]  /*7a80*/  F2FP.TF32.F32.PACK_B R15, R15 ;  /* 0x0000000fff0f723e */ /* 0x000fea00024050ff */
[----:B------:R1:W-:Y:S01]  /*7a90*/  STS.128 [R64+0x30], R12 ;  /* 0x0000300c40007388 */ /* 0x0003e20000000c00 */
[----:B------:R-:W-:Y:S01]  /*7aa0*/  @!PT LDS RZ, [RZ] ;  /* 0x00000000fffff984 */ /* 0x000fe20000000800 */
[----:B------:R-:W-:Y:S01]  /*7ab0*/  @!PT LDS RZ, [RZ] ;  /* 0x00000000fffff984 */ /* 0x000fe20000000800 */
[----:B------:R-:W-:Y:S01]  /*7ac0*/  @!PT LDS RZ, [RZ] ;  /* 0x00000000fffff984 */ /* 0x000fe20000000800 */
[----:B------:R-:W-:Y:S01]  /*7ad0*/  @!PT LDS RZ, [RZ] ;  /* 0x00000000fffff984 */ /* 0x000fe20000000800 */
[----:B------:R3:W-:Y:S07]  /*7ae0*/  MEMBAR.ALL.CTA ;  /* 0x0000000000007992 */ /* 0x0007ee0000008000 */
[----:B---3--:R-:W3:Y:S02]  /*7af0*/  FENCE.VIEW.ASYNC.S ;  /* 0x00000000000073c6 */ /* 0x008ee40000000000 */
[----:B---3--:R-:W-:Y:S06]  /*7b00*/  BAR.SYNC.DEFER_BLOCKING 0x1, 0x80 ;  /* 0x0042000000007b1d */ /* 0x008fec0000010000 */
[----:B------:R-:W-:Y:S05]  /*7b10*/  @P0 BRA `(.L_x_119) ;  /* 0x0000000000280947 */ /* 0x000fea0003800000 */
[----:B------:R-:W-:Y:S01]  /*7b20*/  UIADD3 UR4, UPT, UPT, UR43, 0x200, URZ ;  /* 0x000002002b047890 */ /* 0x000fe2000fffe0ff */
[----:B------:R-:W-:Y:S05]  /*7b30*/  UMOV UR51, UR60 ;  /* 0x0000003c00337c82 */ /* 0x000fea0008000000 */
[----:B------:R-:W-:Y:S01]  /*7b40*/  MOV R61, UR4 ;  /* 0x00000004003d7c02 */ /* 0x000fe20008000f00 */
[----:B------:R-:W-:Y:S03]  /*7b50*/  UIADD3 UR4, UP0, UPT, UR62, 0x680, URZ ;  /* 0x000006803e047890 */ /* 0x000fe6000ff1e0ff */
[----:B------:R-:W-:Y:S01]  /*7b60*/  R2UR UR48, R61 ;  /* 0x000000003d3072ca */ /* 0x000fe200000e0000 */
[----:B------:R-:W-:Y:S11]  /*7b70*/  UIADD3.X UR5, UPT, UPT, URZ, UR63, URZ, UP0, !UPT ;  /* 0x0000003fff057290 */ /* 0x000ff600087fe4ff */
[----:B------:R-:W-:Y:S01]  /*7b80*/  @!UPT UIADD3 URZ, UPT, UPT, URZ, URZ, URZ ;  /* 0x000000fffffff290 */ /* 0x000fe2000fffe0ff */
[----:B------:R3:W-:Y:S01]  /*7b90*/  UTMASTG.3D [UR48], [UR4] ;  /* 0x00000030040073b5 */ /* 0x0007e20008010000 */
[----:B------:R0:W-:Y:S01]  /*7ba0*/  UTMACMDFLUSH ;  /* 0x00000000000079b7 */ /* 0x0001e20000000000 */
[----:B---3--:R-:W-:Y:S04]  /*7bb0*/  DEPBAR.LE SB0, 0x1 ;  /* 0x000080400000791a */ /* 0x008fe80000000000 */
.L_x_119:
[----:B------:R-:W-:Y:S05]  /*7bc0*/  BSYNC.RECONVERGENT B0 ;  /* 0x0000000000007941 */ /* 0x000fea0003800200 */
.L_x_118:
[----:B------:R-:W-:Y:S01]  /*7bd0*/  BAR.SYNC.DEFER_BLOCKING 0x1, 0x80 ;  /* 0x0042000000007b1d */ /* 0x000fe20000010000 */
[----:B------:R-:W-:Y:S01]  /*7be0*/  ISETP.NE.AND P1, PT, R73, RZ, PT ;  /* 0x000000ff4900720c */ /* 0x000fe20003f25270 */
[----:B------:R-:W-:Y:S01]  /*7bf0*/  UISETP.NE.AND UP0, UPT, UR46, URZ, UPT ;  /* 0x000000ff2e00728c */ /* 0x000fe2000bf05270 */
[----:B------:R-:W-:Y:S11]  /*7c00*/  LEA R2, R27, UR43, 0x3 ;  /* 0x0000002b1b027c11 */ /* 0x000ff6000f8e18ff */
[----:B------:R-:W-:Y:S01]  /*7c10*/  @P1 SHF.L.U32 R3, R67, 0x1f, RZ ;  /* 0x0000001f43031819 */ /* 0x000fe200000006ff */
[----:B------:R-:W-:Y:S06]  /*7c20*/  BRA.U !UP0, `(.L_x_120) ;  /* 0x0000000108287547 */ /* 0x000fec000b800000 */
[----:B------:R-:W-:Y:S01]  /*7c30*/  R2UR UR4, R60 ;  /* 0x000000003c0472ca */ /* 0x000fe200000e0000 */
[----:B-1----:R-:W-:Y:S05]  /*7c40*/  IMAD.U32 R4, RZ, RZ, UR45 ;  /* 0x0000002dff047e24 */ /* 0x002fea000f8e00ff */
[----:B------:R-:W-:Y:S05]  /*7c50*/  @P1 LEA R4, R4, UR43, 0x3 ;  /* 0x0000002b04041c11 */ /* 0x000fea000f8e18ff */
[----:B------:R-:W-:Y:S02]  /*7c60*/  @P1 VIADD R4, R4, 0x40 ;  /* 0x0000004004041836 */ /* 0x000fe40000000000 */
[----:B------:R-:W-:Y:S01]  /*7c70*/  IMAD.U32 R0, RZ, RZ, UR4 ;  /* 0x00000004ff007e24 */ /* 0x000fe2000f8e00ff */
[----:B------:R-:W-:Y:S04]  /*7c80*/  UIADD3 UR4, UPT, UPT, UR45, 0x1, URZ ;  /* 0x000000012d047890 */ /* 0x000fe8000fffe0ff */
[----:B------:R-:W-:Y:S01]  /*7c90*/  @P1 PRMT R0, R0, 0x654, R4 ;  /* 0x0000065400001816 */ /* 0x000fe20000000004 */
[----:B------:R-:W-:Y:S03]  /*7ca0*/  UISETP.NE.AND UP0, UPT, UR4, 0x4, UPT ;  /* 0x000000040400788c */ /* 0x000fe6000bf05270 */
[----:B------:R3:W-:Y:S01]  /*7cb0*/  @P1 SYNCS.ARRIVE.TRANS64.RED.A1T0 RZ, [R0+URZ], RZ ;  /* 0x000000ff00ff19a7 */ /* 0x0007e200081004ff */
[----:B------:R-:W-:Y:S07]  /*7cc0*/  USEL UR45, UR4, URZ, UP0 ;  /* 0x000000ff042d7287 */ /* 0x000fee0008000000 */
.L_x_120:
[----:B------:R-:W4:Y:S01]  /*7cd0*/  @P1 SYNCS.PHASECHK.TRANS64.TRYWAIT P0, [R2+URZ+0x20], R3 ;  /* 0x00002003020015a7 */ /* 0x000f2200080011ff */
[----:B------:R-:W-:Y:S01]  /*7ce0*/  BSSY B1, `(.L_x_121) ;  /* 0x0000016000017945 */ /* 0x000fe20003800000 */
[----:B----4-:R-:W-:Y:S03]  /*7cf0*/  @P1 SEL R75, RZ, 0x1, !P0 ;  /* 0x00000001ff4b1807 */ /* 0x010fe60004000000 */
[----:B------:R-:W-:Y:S05]  /*7d00*/  @!P1 BRA `(.L_x_122) ;  /* 0x00000000004c9947 */ /* 0x000fea0003800000 */
[----:B------:R-:W-:Y:S01]  /*7d10*/  ISETP.NE.AND P0, PT, R75, RZ, PT ;  /* 0x000000ff4b00720c */ /* 0x000fe20003f05270 */
[----:B------:R-:W-:Y:S01]  /*7d20*/  BSSY B0, `(.L_x_123) ;  /* 0x000000b000007945 */ /* 0x000fe20003800000 */
[----:B------:R-:W-:Y:S11]  /*7d30*/  ISETP.NE.AND P1, PT, R76, RZ, PT ;  /* 0x000000ff4c00720c */ /* 0x000ff60003f25270 */
[----:B------:R-:W-:Y:S02]  /*7d40*/  @!UPT UIADD3 URZ, UPT, UPT, URZ, URZ, URZ ;  /* 0x000000fffffff290 */ /* 0x000fe4000fffe0ff */
[C---:B-1----:R-:W-:Y:S01]  /*7d50*/  @P1 IMAD R6, R27.reuse, 0x2000, R70 ;  /* 0x000020001b061824 */ /* 0x042fe200078e0246 */
[C---:B------:R-:W-:Y:S01]  /*7d60*/  @P1 LEA R4, R27.reuse, R68, 0xd ;  /* 0x000000441b041211 */ /* 0x040fe200078e68ff */
[C---:B------:R-:W-:Y:S02]  /*7d70*/  @P1 IMAD R5, R27.reuse, 0x2000, R69 ;  /* 0x000020001b051824 */ /* 0x040fe400078e0245 */
[----:B------:R-:W-:Y:S01]  /*7d80*/  @P1 IMAD R3, R27, 0x2000, R64 ;  /* 0x000020001b031824 */ /* 0x000fe200078e0240 */
[----:B------:R-:W-:Y:S06]  /*7d90*/  @P0 BRA `(.L_x_124) ;  /* 0x00000000000c0947 */ /* 0x000fec0003800000 */
[----:B---3--:R-:W-:Y:S04]  /*7da0*/  SHF.L.U32 R0, R67, 0x1f, RZ ;  /* 0x0000001f43007819 */ /* 0x008fe800000006ff */
[----:B------:R-:W1:Y:S02]  /*7db0*/  SYNCS.PHASECHK.TRANS64.TRYWAIT P0, [R2+URZ+0x20], R0 ;  /* 0x00002000020075a7 */ /* 0x000e6400080011ff */
[----:B-1----:R-:W-:Y:S05]  /*7dc0*/  @!P0 BRA `(.L_x_125) ;  /* 0x0000002800688947 */ /* 0x002fea0003800000 */
.L_x_124:
[----:B------:R-:W-:Y:S05]  /*7dd0*/  BSYNC B0 ;  /* 0x0000000000007941 */ /* 0x000fea0003800000 */
.L_x_123:
[----:B------:R-:W-:Y:S02]  /*7de0*/  ISETP.NE.AND P0, PT, R76, RZ, PT ;  /* 0x000000ff4c00720c */ /* 0x000fe40003f05270 */
[----:B------:R-:W-:Y:S11]  /*7df0*/  IADD3 R27, PT, PT, R27, 0x1, RZ ;  /* 0x000000011b1b7810 */ /* 0x000ff60007ffe0ff */
[----:B------:R4:W1:Y:S04]  /*7e00*/  @P0 LDS.128 R44, [R6] ;  /* 0x00000000062c0984 */ /* 0x0008680000000c00 */
[----:B------:R4:W1:Y:S04]  /*7e10*/  @P0 LDS.128 R40, [R5+0x10] ;  /* 0x0000100005280984 */ /* 0x0008680000000c00 */
[----:B------:R4:W1:Y:S04]  /*7e20*/  @P0 LDS.128 R32, [R4+0x20] ;  /* 0x0000200004200984 */ /* 0x0008680000000c00 */
[----:B------:R4:W1:Y:S02]  /*7e30*/  @P0 LDS.128 R36, [R3+0x30] ;  /* 0x0000300003240984 */ /* 0x0008640000000c00 */
.L_x_122:
[----:B------:R-:W-:Y:S05]  /*7e40*/  BSYNC B1 ;  /* 0x0000000000017941 */ /* 0x000fea0003800000 */
.L_x_121:
[----:B-1-3--:R-:W-:Y:S05]  /*7e50*/  VIADD R0, R25, 0x10 ;  /* 0x0000001019007836 */ /* 0x00afea0000000000 */
[----:B------:R-:W-:Y:S04]  /*7e60*/  SHF.R.U32.HI R0, RZ, 0x15, R0 ;  /* 0x00000015ff007819 */ /* 0x000fe80000011600 */
[----:B------:R-:W-:Y:S11]  /*7e70*/  LOP3.LUT P0, RZ, R0, 0x3, R57, 0x48, !PT ;  /* 0x0000000300ff7812 */ /* 0x000ff60007804839 */
[----:B------:R-:W-:Y:S02]  /*7e80*/  @!UPT UIADD3 URZ, UPT, UPT, URZ, URZ, URZ ;  /* 0x000000fffffff290 */ /* 0x000fe4000fffe0ff */
[----:B------:R-:W-:Y:S05]  /*7e90*/  @!P0 BRA `(.L_x_126) ;  /* 0x0000000000408947 */ /* 0x000fea0003800000 */
[----:B------:R-:W1:Y:S01]  /*7ea0*/  LDCU.64 UR8, c[0x4][0x70] ;  /* 0x01000e00ff0877ac */ /* 0x000e620008000a00 */
[----:B----4-:R-:W-:Y:S01]  /*7eb0*/  MOV R3, 0x0 ;  /* 0x0000000000037802 */ /* 0x010fe20000000f00 */
[----:B------:R-:W-:Y:S02]  /*7ec0*/  HFMA2 R12, -RZ, RZ, 0, 5.9604644775390625e-08 ;  /* 0x00000001ff0c7431 */ /* 0x000fe400000001ff */
[----:B------:R-:W-:Y:S02]  /*7ed0*/  IMAD.MOV.U32 R8, RZ, RZ, 0x192 ;  /* 0x00000192ff087424 */ /* 0x000fe400078e00ff */
[----:B------:R-:W-:Y:S01]  /*7ee0*/  IMAD.MOV.U32 R13, RZ, RZ, RZ ;  /* 0x000000ffff0d7224 */ /* 0x000fe200078e00ff */
[----:B------:R-:W3:Y:S01]  /*7ef0*/  LDCU.64 UR6, c[0x4][0x78] ;  /* 0x01000f00ff0677ac */ /* 0x000ee20008000a00 */
[----:B------:R-:W4:Y:S01]  /*7f00*/  LDC.64 R2, c[0x4][R3] ;  /* 0x0100000003027b82 */ /* 0x000f220000000a00 */
[----:B------:R-:W5:Y:S01]  /*7f10*/  LDCU.64 UR4, c[0x4][0x10] ;  /* 0x01000200ff0477ac */ /* 0x000f620008000a00 */
[----:B-1----:R-:W-:Y:S01]  /*7f20*/  MOV R5, UR9 ;  /* 0x0000000900057c02 */ /* 0x002fe20008000f00 */
[----:B------:R-:W-:Y:S01]  /*7f30*/  IMAD.U32 R4, RZ, RZ, UR8 ;  /* 0x00000008ff047e24 */ /* 0x000fe2000f8e00ff */
[----:B---3--:R-:W-:Y:S01]  /*7f40*/  MOV R7, UR7 ;  /* 0x0000000700077c02 */ /* 0x008fe20008000f00 */
[----:B------:R-:W-:Y:S01]  /*7f50*/  IMAD.U32 R6, RZ, RZ, UR6 ;  /* 0x00000006ff067e24 */ /* 0x000fe2000f8e00ff */
[----:B-----5:R-:W-:Y:S01]  /*7f60*/  MOV R11, UR5 ;  /* 0x00000005000b7c02 */ /* 0x020fe20008000f00 */
[----:B------:R-:W-:Y:S02]  /*7f70*/  IMAD.U32 R10, RZ, RZ, UR4 ;  /* 0x00000004ff0a7e24 */ /* 0x000fe4000f8e00ff */
[----:B------:R-:W-:Y:S07]  /*7f80*/  LEPC R20, `(.L_x_126) ;  /* 0x000000001014794e */ /* 0x000fee0000000000 */
[----:B--2-4-:R-:W-:Y:S05]  /*7f90*/  CALL.ABS.NOINC R2 ;  /* 0x0000000002007343 */ /* 0x014fea0003c00000 */
.L_x_126:
[----:B------:R-:W-:Y:S01]  /*7fa0*/  ISETP.NE.AND P6, PT, R73, RZ, PT ;  /* 0x000000ff4900720c */ /* 0x000fe20003fc5270 */
[----:B------:R-:W-:Y:S05]  /*7fb0*/  WARPSYNC.ALL ;  /* 0x0000000000007948 */ /* 0x000fea0003800000 */
[----:B------:R-:W-:Y:S01]  /*7fc0*/  R2UR UR4, R25 ;  /* 0x00000000190472ca */ /* 0x000fe200000e0000 */
[----:B------:R-:W-:Y:S01]  /*7fd0*/  IMAD.U32 R0, RZ, RZ, UR45 ;  /* 0x0000002dff007e24 */ /* 0x000fe2000f8e00ff */
[----:B------:R-:W-:Y:S01]  /*7fe0*/  R2UR UR5, R60 ;  /* 0x000000003c0572ca */ /* 0x000fe200000e0000 */
[----:B------:R-:W-:Y:S01]  /*7ff0*/  BSSY.RECONVERGENT B0, `(.L_x_127) ;  /* 0x000005e000007945 */ /* 0x000fe20003800200 */
[----:B------:R-:W-:Y:S02]  /*8000*/  LOP3.LUT R20, R44, 0xffffe000, RZ, 0xc0, !PT ;  /* 0xffffe0002c147812 */ /* 0x000fe400078ec0ff */
[----:B------:R-:W-:Y:S02]  /*8010*/  ISETP.NE.AND P0, PT, R72, RZ, PT ;  /* 0x000000ff4800720c */ /* 0x000fe40003f05270 */
[----:B------:R-:W-:Y:S05]  /*8020*/  @P6 LEA R0, R0, UR43, 0x3 ;  /* 0x0000002b00006c11 */ /* 0x000fea000f8e18ff */
[----:B----4-:R-:W1:Y:S01]  /*8030*/  LDTM.x16 R4, tmem[UR4+0x10] ;  /* 0x00001004000479ee */ /* 0x010e620008240000 */
[----:B------:R-:W-:Y:S02]  /*8040*/  @P6 VIADD R0, R0, 0x40 ;  /* 0x0000004000006836 */ /* 0x000fe40000000000 */
[----:B------:R-:W-:Y:S05]  /*8050*/  IMAD.U32 R21, RZ, RZ, UR5 ;  /* 0x00000005ff157e24 */ /* 0x000fea000f8e00ff */
[----:B------:R-:W-:Y:S01]  /*8060*/  @P6 PRMT R21, R21, 0x654, R0 ;  /* 0x0000065415156816 */ /* 0x000fe20000000000 */
[C---:B-1----:R-:W-:Y:S01]  /*8070*/  FMUL R0, R24.reuse, R4 ;  /* 0x0000000418007220 */ /* 0x042fe20000400000 */
[C---:B------:R-:W-:Y:S01]  /*8080*/  FMUL R4, R24.reuse, R8 ;  /* 0x0000000818047220 */ /* 0x040fe20000400000 */
[C---:B------:R-:W-:Y:S01]  /*8090*/  FMUL R8, R24.reuse, R12 ;  /* 0x0000000c18087220 */ /* 0x040fe20000400000 */
[C---:B------:R-:W-:Y:S01]  /*80a0*/  FMUL R12, R24.reuse, R16 ;  /* 0x00000010180c7220 */ /* 0x040fe20000400000 */
[----:B------:R-:W-:Y:S01]  /*80b0*/  LOP3.LUT R16, R45, 0xffffe000, RZ, 0xc0, !PT ;  /* 0xffffe0002d107812 */ /* 0x000fe200078ec0ff */
[C---:B------:R-:W-:Y:S01]  /*80c0*/  FMUL R2, R24.reuse, R5 ;  /* 0x0000000518027220 */ /* 0x040fe20000400000 */
[C---:B------:R-:W-:Y:S01]  /*80d0*/  FMUL R3, R24.reuse, R6 ;  /* 0x0000000618037220 */ /* 0x040fe20000400000 */
[----:B------:R-:W-:Y:S01]  /*80e0*/  FMUL R5, R24, R9 ;  /* 0x0000000918057220 */ /* 0x000fe20000400000 */
[----:B------:R-:W-:Y:S01]  /*80f0*/  FFMA R28, R26, R20, R0 ;  /* 0x000000141a1c7223 */ /* 0x000fe20000000000 */
[----:B------:R-:W-:Y:S01]  /*8100*/  LOP3.LUT R0, R46, 0xffffe000, RZ, 0xc0, !PT ;  /* 0xffffe0002e007812 */ /* 0x000fe200078ec0ff */
[C---:B------:R-:W-:Y:S01]  /*8110*/  FMUL R6, R24.reuse, R10 ;  /* 0x0000000a18067220 */ /* 0x040fe20000400000 */
[C---:B------:R-:W-:Y:S01]  /*8120*/  FMUL R9, R24.reuse, R13 ;  /* 0x0000000d18097220 */ /* 0x040fe20000400000 */
[C---:B------:R-:W-:Y:S01]  /*8130*/  FMUL R10, R24.reuse, R14 ;  /* 0x0000000e180a7220 */ /* 0x040fe20000400000 */
[----:B------:R-:W-:Y:S01]  /*8140*/  F2FP.TF32.F32.PACK_B R28, R28 ;  /* 0x0000001cff1c723e */ /* 0x000fe200024050ff */
[C---:B------:R-:W-:Y:S01]  /*8150*/  FMUL R13, R24.reuse, R17 ;  /* 0x00000011180d7220 */ /* 0x040fe20000400000 */
[----:B------:R-:W-:Y:S01]  /*8160*/  LOP3.LUT R17, R47, 0xffffe000, RZ, 0xc0, !PT ;  /* 0xffffe0002f117812 */ /* 0x000fe200078ec0ff */
[----:B------:R-:W-:Y:S01]  /*8170*/  FMUL R14, R24, R18 ;  /* 0x00000012180e7220 */ /* 0x000fe20000400000 */
[----:B------:R-:W-:Y:S01]  /*8180*/  LOP3.LUT R18, R40, 0xffffe000, RZ, 0xc0, !PT ;  /* 0xffffe00028127812 */ /* 0x000fe200078ec0ff */
[----:B------:R-:W-:Y:S01]  /*8190*/  FFMA R29, R26, R16, R2 ;  /* 0x000000101a1d7223 */ /* 0x000fe20000000002 */
[----:B------:R-:W-:Y:S01]  /*81a0*/  LOP3.LUT R2, R41, 0xffffe000, RZ, 0xc0, !PT ;  /* 0xffffe00029027812 */ /* 0x000fe200078ec0ff */
[----:B------:R-:W-:Y:S01]  /*81b0*/  FMUL R7, R24, R7 ;  /* 0x0000000718077220 */ /* 0x000fe20000400000 */
[----:B------:R-:W-:Y:S01]  /*81c0*/  LOP3.LUT R16, R33, 0xffffe000, RZ, 0xc0, !PT ;  /* 0xffffe00021107812 */ /* 0x000fe200078ec0ff */
[----:B------:R-:W-:Y:S01]  /*81d0*/  FFMA R30, R26, R0, R3 ;  /* 0x000000001a1e7223 */ /* 0x000fe20000000003 */
[----:B------:R-:W-:Y:S01]  /*81e0*/  LOP3.LUT R0, R42, 0xffffe000, RZ, 0xc0, !PT ;  /* 0xffffe0002a007812 */ /* 0x000fe200078ec0ff */
[C---:B------:R-:W-:Y:S01]  /*81f0*/  FFMA R31, R26.reuse, R17, R7 ;  /* 0x000000111a1f7223 */ /* 0x040fe20000000007 */
[----:B------:R-:W-:Y:S01]  /*8200*/  F2FP.TF32.F32.PACK_B R29, R29 ;  /* 0x0000001dff1d723e */ /* 0x000fe200024050ff */
[C---:B------:R-:W-:Y:S01]  /*8210*/  FFMA R4, R26.reuse, R18, R4 ;  /* 0x000000121a047223 */ /* 0x040fe20000000004 */
[----:B------:R-:W-:Y:S01]  /*8220*/  F2FP.TF32.F32.PACK_B R30, R30 ;  /* 0x0000001eff1e723e */ /* 0x000fe200024050ff */
[----:B------:R-:W-:Y:S01]  /*8230*/  FFMA R5, R26, R2, R5 ;  /* 0x000000021a057223 */ /* 0x000fe20000000005 */
[----:B------:R-:W-:Y:S01]  /*8240*/  LOP3.LUT R2, R43, 0xffffe000, RZ, 0xc0, !PT ;  /* 0xffffe0002b027812 */ /* 0x000fe200078ec0ff */
[----:B------:R-:W-:Y:S01]  /*8250*/  FMUL R11, R24, R11 ;  /* 0x0000000b180b7220 */ /* 0x000fe20000400000 */
[----:B------:R-:W-:Y:S01]  /*8260*/  F2FP.TF32.F32.PACK_B R31, R31 ;  /* 0x0000001fff1f723e */ /* 0x000fe200024050ff */
[----:B------:R-:W-:Y:S01]  /*8270*/  FFMA R6, R26, R0, R6 ;  /* 0x000000001a067223 */ /* 0x000fe20000000006 */
[----:B------:R-:W-:Y:S01]  /*8280*/  LOP3.LUT R3, R32, 0xffffe000, RZ, 0xc0, !PT ;  /* 0xffffe00020037812 */ /* 0x000fe200078ec0ff */
[----:B------:R-:W-:Y:S01]  /*8290*/  FFMA R7, R26, R2, R11 ;  /* 0x000000021a077223 */ /* 0x000fe2000000000b */
[----:B------:R-:W-:Y:S01]  /*82a0*/  F2FP.TF32.F32.PACK_B R4, R4 ;  /* 0x00000004ff04723e */ /* 0x000fe200024050ff */
[----:B------:R1:W-:Y:S01]  /*82b0*/  STS.128 [R70+0x2000], R28 ;  /* 0x0020001c46007388 */ /* 0x0003e20000000c00 */
[----:B------:R-:W-:Y:S01]  /*82c0*/  LOP3.LUT R0, R34, 0xffffe000, RZ, 0xc0, !PT ;  /* 0xffffe00022007812 */ /* 0x000fe200078ec0ff */
[----:B------:R-:W-:Y:S01]  /*82d0*/  FMUL R15, R24, R15 ;  /* 0x0000000f180f7220 */ /* 0x000fe20000400000 */
[----:B------:R-:W-:Y:S01]  /*82e0*/  LOP3.LUT R2, R35, 0xffffe000, RZ, 0xc0, !PT ;  /* 0xffffe00023027812 */ /* 0x000fe200078ec0ff */
[C---:B------:R-:W-:Y:S01]  /*82f0*/  FFMA R8, R26.reuse, R3, R8 ;  /* 0x000000031a087223 */ /* 0x040fe20000000008 */
[----:B------:R-:W-:Y:S01]  /*8300*/  F2FP.TF32.F32.PACK_B R5, R5 ;  /* 0x00000005ff05723e */ /* 0x000fe200024050ff */
[C---:B------:R-:W-:Y:S01]  /*8310*/  FFMA R9, R26.reuse, R16, R9 ;  /* 0x000000101a097223 */ /* 0x040fe20000000009 */
[----:B------:R-:W-:Y:S01]  /*8320*/  F2FP.TF32.F32.PACK_B R6, R6 ;  /* 0x00000006ff06723e */ /* 0x000fe200024050ff */
[C---:B------:R-:W-:Y:S01]  /*8330*/  FFMA R10, R26.reuse, R0, R10 ;  /* 0x000000001a0a7223 */ /* 0x040fe2000000000a */
[----:B------:R-:W-:Y:S01]  /*8340*/  F2FP.TF32.F32.PACK_B R7, R7 ;  /* 0x00000007ff07723e */ /* 0x000fe200024050ff */
[----:B------:R-:W-:Y:S01]  /*8350*/  FFMA R11, R26, R2, R15 ;  /* 0x000000021a0b7223 */ /* 0x000fe2000000000f */
[----:B------:R-:W-:Y:S01]  /*8360*/  LOP3.LUT R0, R36, 0xffffe000, RZ, 0xc0, !PT ;  /* 0xffffe00024007812 */ /* 0x000fe200078ec0ff */
[----:B------:R-:W-:Y:S01]  /*8370*/  FMUL R19, R24, R19 ;  /* 0x0000001318137220 */ /* 0x000fe20000400000 */
        /* <DEDUP_REMOVED lines=16> */
[----:B------:R-:W-:Y:S02]  /*8480*/  F2FP.TF32.F32.PACK_B R15, R15 ;  /* 0x0000000fff0f723e */ /* 0x000fe400024050ff */
[----:B------:R-:W-:Y:S02]  /*8490*/  LEA R0, R27, UR43, 0x3 ;  /* 0x0000002b1b007c11 */ /* 0x000fe4000f8e18ff */
[----:B------:R-:W-:Y:S01]  /*84a0*/  @P6 SHF.L.U32 R2, R67, 0x1f, RZ ;  /* 0x0000001f43026819 */ /* 0x000fe200000006ff */
        /* <DEDUP_REMOVED lines=9> */
[----:B------:R-:W-:Y:S02]  /*8540*/  UIADD3 UR4, UP0, UPT, UR62, 0x680, URZ ;  /* 0x000006803e047890 */ /* 0x000fe4000ff1e0ff */
[----:B------:R-:W-:Y:S02]  /*8550*/  UIADD3 UR9, UPT, UPT, UR49, 0x10, URZ ;  /* 0x0000001031097890 */ /* 0x000fe4000fffe0ff */
[----:B------:R-:W-:Y:S02]  /*8560*/  UIADD3 UR8, UPT, UPT, UR43, 0x2200, URZ ;  /* 0x000022002b087890 */ /* 0x000fe4000fffe0ff */
[----:B------:R-:W-:Y:S01]  /*8570*/  UIADD3.X UR5, UPT, UPT, URZ, UR63, URZ, UP0, !UPT ;  /* 0x0000003fff057290 */ /* 0x000fe200087fe4ff */
[----:B------:R-:W-:Y:S01]  /*8580*/  UMOV UR10, UR50 ;  /* 0x00000032000a7c82 */ /* 0x000fe20008000000 */
[----:B------:R-:W-:Y:S07]  /*8590*/  UMOV UR11, UR60 ;  /* 0x0000003c000b7c82 */ /* 0x000fee0008000000 */
[----:B------:R3:W-:Y:S01]  /*85a0*/  UTMASTG.3D [UR8], [UR4] ;  /* 0x00000008040073b5 */ /* 0x0007e20008010000 */
[----:B------:R0:W-:Y:S01]  /*85b0*/  UTMACMDFLUSH ;  /* 0x00000000000079b7 */ /* 0x0001e20000000000 */
[----:B---3--:R-:W-:Y:S04]  /*85c0*/  DEPBAR.LE SB0, 0x1 ;  /* 0x000080400000791a */ /* 0x008fe80000000000 */
.L_x_128:
[----:B------:R-:W-:Y:S05]  /*85d0*/  BSYNC.RECONVERGENT B0 ;  /* 0x0000000000007941 */ /* 0x000fea0003800200 */
.L_x_127:
[----:B------:R-:W-:Y:S01]  /*85e0*/  BAR.SYNC.DEFER_BLOCKING 0x1, 0x80 ;  /* 0x0042000000007b1d */ /* 0x000fe20000010000 */
[----:B------:R-:W-:Y:S04]  /*85f0*/  UIADD3 UR4, UPT, UPT, UR45, 0x1, URZ ;  /* 0x000000012d047890 */ /* 0x000fe8000fffe0ff */
[----:B------:R-:W-:Y:S04]  /*8600*/  UISETP.NE.AND UP0, UPT, UR4, 0x4, UPT ;  /* 0x000000040400788c */ /* 0x000fe8000bf05270 */
[----:B------:R-:W-:Y:S01]  /*8610*/  USEL UR44, UR4, URZ, UP0 ;  /* 0x000000ff042c7287 */ /* 0x000fe20008000000 */
[----:B------:R3:W-:Y:S01]  /*8620*/  @P6 SYNCS.ARRIVE.TRANS64.RED.A1T0 RZ, [R21+URZ], RZ ;  /* 0x000000ff15ff69a7 */ /* 0x0007e200081004ff */
[----:B------:R-:W-:Y:S01]  /*8630*/  BSSY B1, `(.L_x_129) ;  /* 0x0000017000017945 */ /* 0x000fe20003800000 */
[----:B------:R-:W4:Y:S02]  /*8640*/  @P6 SYNCS.PHASECHK.TRANS64.TRYWAIT P0, [R0+URZ+0x20], R2 ;  /* 0x00002002000065a7 */ /* 0x000f2400080011ff */
[----:B----4-:R-:W-:Y:S01]  /*8650*/  @P6 SEL R75, RZ, 0x1, !P0 ;  /* 0x00000001ff4b6807 */ /* 0x010fe20004000000 */
[----:B---3--:R-:W-:Y:S06]  /*8660*/  @!P6 BRA `(.L_x_130) ;  /* 0x00000000004ce947 */ /* 0x008fec0003800000 */
        /* <DEDUP_REMOVED lines=9> */
[----:B------:R-:W-:Y:S04]  /*8700*/  SHF.L.U32 R6, R67, 0x1f, RZ ;  /* 0x0000001f43067819 */ /* 0x000fe800000006ff */
[----:B------:R-:W1:Y:S02]  /*8710*/  SYNCS.PHASECHK.TRANS64.TRYWAIT P0, [R0+URZ+0x20], R6 ;  /* 0x00002006000075a7 */ /* 0x000e6400080011ff */
[----:B-1----:R-:W-:Y:S05]  /*8720*/  @!P0 BRA `(.L_x_133) ;  /* 0x0000002000248947 */ /* 0x002fea0003800000 */
.L_x_132:
[----:B------:R-:W-:Y:S05]  /*8730*/  BSYNC B0 ;  /* 0x0000000000007941 */ /* 0x000fea0003800000 */
.L_x_131:
[----:B------:R-:W-:Y:S02]  /*8740*/  ISETP.NE.AND P0, PT, R76, RZ, PT ;  /* 0x000000ff4c00720c */ /* 0x000fe40003f05270 */
[----:B------:R-:W-:Y:S11]  /*8750*/  IADD3 R27, PT, PT, R27, 0x1, RZ ;  /* 0x000000011b1b7810 */ /* 0x000ff60007ffe0ff */
[----:B------:R3:W4:Y:S04]  /*8760*/  @P0 LDS.128 R44, [R5] ;  /* 0x00000000052c0984 */ /* 0x0007280000000c00 */
[----:B------:R3:W1:Y:S04]  /*8770*/  @P0 LDS.128 R40, [R4+0x10] ;  /* 0x0000100004280984 */ /* 0x0006680000000c00 */
[----:B------:R3:W1:Y:S04]  /*8780*/  @P0 LDS.128 R32, [R3+0x20] ;  /* 0x0000200003200984 */ /* 0x0006680000000c00 */
[----:B------:R3:W1:Y:S02]  /*8790*/  @P0 LDS.128 R36, [R2+0x30] ;  /* 0x0000300002240984 */ /* 0x0006640000000c00 */
.L_x_130:
[----:B------:R-:W-:Y:S05]  /*87a0*/  BSYNC B1 ;  /* 0x0000000000017941 */ /* 0x000fea0003800000 */
.L_x_129:
[----:B-1----:R-:W-:Y:S05]  /*87b0*/  VIADD R0, R25, 0x20 ;  /* 0x0000002019007836 */ /* 0x002fea0000000000 */
[----:B------:R-:W-:Y:S04]  /*87c0*/  SHF.R.U32.HI R0, RZ, 0x15, R0 ;  /* 0x00000015ff007819 */ /* 0x000fe80000011600 */
[----:B------:R-:W-:Y:S11]  /*87d0*/  LOP3.LUT P0, RZ, R0, 0x3, R57, 0x48, !PT ;  /* 0x0000000300ff7812 */ /* 0x000ff60007804839 */
[----:B------:R-:W-:Y:S02]  /*87e0*/  @!UPT UIADD3 URZ, UPT, UPT, URZ, URZ, URZ ;  /* 0x000000fffffff290 */ /* 0x000fe4000fffe0ff */
[----:B------:R-:W-:Y:S05]  /*87f0*/  @!P0 BRA `(.L_x_134) ;  /* 0x0000000000408947 */ /* 0x000fea0003800000 */
[----:B------:R-:W1:Y:S01]  /*8800*/  LDCU.64 UR8, c[0x4][0x70] ;  /* 0x01000e00ff0877ac */ /* 0x000e620008000a00 */
[----:B---3--:R-:W-:Y:S01]  /*8810*/  MOV R3, 0x0 ;  /* 0x0000000000037802 */ /* 0x008fe20000000f00 */
[----:B------:R-:W-:Y:S02]  /*8820*/  HFMA2 R12, -RZ, RZ, 0, 5.9604644775390625e-08 ;  /* 0x00000001ff0c7431 */ /* 0x000fe400000001ff */
[----:B------:R-:W-:Y:S02]  /*8830*/  IMAD.MOV.U32 R8, RZ, RZ, 0x192 ;  /* 0x00000192ff087424 */ /* 0x000fe400078e00ff */
[----:B------:R-:W-:Y:S01]  /*8840*/  IMAD.MOV.U32 R13, RZ, RZ, RZ ;  /* 0x000000ffff0d7224 */ /* 0x000fe200078e00ff */
[----:B------:R-:W3:Y:S01]  /*8850*/  LDCU.64 UR6, c[0x4][0x78] ;  /* 0x01000f00ff0677ac */ /* 0x000ee20008000a00 */
[----:B------:R-:W2:Y:S01]  /*8860*/  LDC.64 R2, c[0x4][R3] ;  /* 0x0100000003027b82 */ /* 0x000ea20000000a00 */
        /* <DEDUP_REMOVED lines=9> */
.L_x_134:
[----:B------:R-:W-:Y:S01]  /*8900*/  ISETP.NE.AND P6, PT, R73, RZ, PT ;  /* 0x000000ff4900720c */ /* 0x000fe20003fc5270 */
[----:B------:R-:W-:Y:S05]  /*8910*/  WARPSYNC.ALL ;  /* 0x0000000000007948 */ /* 0x000fea0003800000 */
[----:B------:R-:W-:Y:S01]  /*8920*/  R2UR UR4, R25 ;  /* 0x00000000190472ca */ /* 0x000fe200000e0000 */
[----:B------:R-:W-:Y:S01]  /*8930*/  IMAD.U32 R0, RZ, RZ, UR44 ;  /* 0x0000002cff007e24 */ /* 0x000fe2000f8e00ff */
[----:B------:R-:W-:Y:S01]  /*8940*/  R2UR UR5, R60 ;  /* 0x000000003c0572ca */ /* 0x000fe200000e0000 */
[----:B------:R-:W-:Y:S01]  /*8950*/  BSSY.RECONVERGENT B0, `(.L_x_135) ;  /* 0x000005e000007945 */ /* 0x000fe20003800200 */
[----:B----4-:R-:W-:Y:S02]  /*8960*/  LOP3.LUT R20, R44, 0xffffe000, RZ, 0xc0, !PT ;  /* 0xffffe0002c147812 */ /* 0x010fe400078ec0ff */
[----:B------:R-:W-:Y:S02]  /*8970*/  ISETP.NE.AND P0, PT, R72, RZ, PT ;  /* 0x000000ff4800720c */ /* 0x000fe40003f05270 */
[----:B------:R-:W-:Y:S05]  /*8980*/  @P6 LEA R0, R0, UR43, 0x3 ;  /* 0x0000002b00006c11 */ /* 0x000fea000f8e18ff */
[----:B---3--:R-:W1:Y:S01]  /*8990*/  LDTM.x16 R4, tmem[UR4+0x20] ;  /* 0x00002004000479ee */ /* 0x008e620008240000 */
        /* <DEDUP_REMOVED lines=89> */
.L_x_136:
[----:B------:R-:W-:Y:S05]  /*8f30*/  BSYNC.RECONVERGENT B0 ;  /* 0x0000000000007941 */ /* 0x000fea0003800200 */
.L_x_135:
        /* <DEDUP_REMOVED lines=21> */
.L_x_140:
[----:B------:R-:W-:Y:S05]  /*9090*/  BSYNC B0 ;  /* 0x0000000000007941 */ /* 0x000fea0003800000 */
.L_x_139:
[----:B------:R-:W-:Y:S11]  /*90a0*/  ISETP.NE.AND P0, PT, R76, RZ, PT ;  /* 0x000000ff4c00720c */ /* 0x000ff60003f05270 */
[----:B------:R-:W-:Y:S02]  /*90b0*/  @!UPT UIADD3 URZ, UPT, UPT, URZ, URZ, URZ ;  /* 0x000000fffffff290 */ /* 0x000fe4000fffe0ff */
[----:B------:R3:W4:Y:S04]  /*90c0*/  @P0 LDS.128 R44, [R4] ;  /* 0x00000000042c0984 */ /* 0x0007280000000c00 */
[----:B------:R3:W1:Y:S04]  /*90d0*/  @P0 LDS.128 R40, [R3+0x10] ;  /* 0x0000100003280984 */ /* 0x0006680000000c00 */
[----:B------:R3:W1:Y:S04]  /*90e0*/  @P0 LDS.128 R32, [R2+0x20] ;  /* 0x0000200002200984 */ /* 0x0006680000000c00 */
[----:B------:R3:W1:Y:S02]  /*90f0*/  @P0 LDS.128 R36, [R27+0x30] ;  /* 0x000030001b240984 */ /* 0x0006640000000c00 */
.L_x_138:
[----:B------:R-:W-:Y:S05]  /*9100*/  BSYNC B1 ;  /* 0x0000000000017941 */ /* 0x000fea0003800000 */
.L_x_137:
        /* <DEDUP_REMOVED lines=21> */
.L_x_142:
[----:B------:R-:W-:Y:S01]  /*9260*/  ISETP.NE.AND P0, PT, R72, RZ, PT ;  /* 0x000000ff4800720c */ /* 0x000fe20003f05270 */
[----:B------:R-:W-:Y:S05]  /*9270*/  WARPSYNC.ALL ;  /* 0x0000000000007948 */ /* 0x000fea0003800000 */
[----:B------:R-:W-:Y:S01]  /*9280*/  R2UR UR4, R25 ;  /* 0x00000000190472ca */ /* 0x000fe200000e0000 */
[----:B------:R-:W-:Y:S01]  /*9290*/  VIADD R74, R74, 0xb0 ;  /* 0x000000b04a4a7836 */ /* 0x000fe20000000000 */
[----:B----4-:R-:W-:Y:S01]  /*92a0*/  LOP3.LUT R0, R44, 0xffffe000, RZ, 0xc0, !PT ;  /* 0xffffe0002c007812 */ /* 0x010fe200078ec0ff */
[----:B------:R-:W-:Y:S01]  /*92b0*/  BSSY.RECONVERGENT B0, `(.L_x_143) ;  /* 0x0000059000007945 */ /* 0x000fe20003800200 */
[----:B---3--:R-:W-:Y:S02]  /*92c0*/  LOP3.LUT R2, R45, 0xffffe000, RZ, 0xc0, !PT ;  /* 0xffffe0002d027812 */ /* 0x008fe400078ec0ff */
[----:B------:R-:W-:Y:S02]  /*92d0*/  LOP3.LUT R3, R46, 0xffffe000, RZ, 0xc0, !PT ;  /* 0xffffe0002e037812 */ /* 0x000fe400078ec0ff */
[----:B------:R-:W-:Y:S02]  /*92e0*/  LOP3.LUT R20, R47, 0xffffe000, RZ, 0xc0, !PT ;  /* 0xffffe0002f147812 */ /* 0x000fe400078ec0ff */
[----:B------:R-:W-:Y:S02]  /*92f0*/  LOP3.LUT R21, R40, 0xffffe000, RZ, 0xc0, !PT ;  /* 0xffffe00028157812 */ /* 0x000fe400078ec0ff */
[----:B------:R-:W-:Y:S01]  /*9300*/  LOP3.LUT R25, R41, 0xffffe000, RZ, 0xc0, !PT ;  /* 0xffffe00029197812 */ /* 0x000fe200078ec0ff */
[----:B------:R-:W1:Y:S01]  /*9310*/  LDTM.x16 R4, tmem[UR4+0x30] ;  /* 0x00003004000479ee */ /* 0x000e620008240000 */
[----:B------:R-:W-:Y:S01]  /*9320*/  LOP3.LUT R27, R42, 0xffffe000, RZ, 0xc0, !PT ;  /* 0xffffe0002a1b7812 */ /* 0x000fe200078ec0ff */
[----:B------:R-:W-:Y:S01]  /*9330*/  NOP ;  /* 0x0000000000007918 */ /* 0x000fe20000000000 */
[----:B------:R-:W-:Y:S02]  /*9340*/  LOP3.LUT R28, R43, 0xffffe000, RZ, 0xc0, !PT ;  /* 0xffffe0002b1c7812 */ /* 0x000fe400078ec0ff */
[----:B------:R-:W-:Y:S02]  /*9350*/  LOP3.LUT R74, R74, 0xfefffff8, RZ, 0xc0, !PT ;  /* 0xfefffff84a4a7812 */ /* 0x000fe400078ec0ff */
[----:B------:R-:W-:Y:S02]  /*9360*/  LOP3.LUT R29, R32, 0xffffe000, RZ, 0xc0, !PT ;  /* 0xffffe000201d7812 */ /* 0x000fe400078ec0ff */
[----:B------:R-:W-:Y:S01]  /*9370*/  LOP3.LUT R30, R33, 0xffffe000, RZ, 0xc0, !PT ;  /* 0xffffe000211e7812 */ /* 0x000fe200078ec0ff */
[----:B-1----:R1:W-:Y:S01]  /*9380*/  SYNCS.ARRIVE.TRANS64.RED.A1T0 RZ, [R74+URZ], RZ ;  /* 0x000000ff4aff79a7 */ /* 0x0023e200081004ff */
[----:B------:R-:W-:Y:S02]  /*9390*/  LOP3.LUT R31, R34, 0xffffe000, RZ, 0xc0, !PT ;  /* 0xffffe000221f7812 */ /* 0x000fe400078ec0ff */
[----:B------:R-:W-:Y:S02]  /*93a0*/  LOP3.LUT R32, R35, 0xffffe000, RZ, 0xc0, !PT ;  /* 0xffffe00023207812 */ /* 0x000fe400078ec0ff */
[----:B------:R-:W-:Y:S02]  /*93b0*/  LOP3.LUT R33, R36, 0xffffe000, RZ, 0xc0, !PT ;  /* 0xffffe00024217812 */ /* 0x000fe400078ec0ff */
[----:B------:R-:W-:Y:S02]  /*93c0*/  LOP3.LUT R34, R37, 0xffffe000, RZ, 0xc0, !PT ;  /* 0xffffe00025227812 */ /* 0x000fe400078ec0ff */
[----:B------:R-:W-:Y:S02]  /*93d0*/  LOP3.LUT R35, R38, 0xffffe000, RZ, 0xc0, !PT ;  /* 0xffffe00026237812 */ /* 0x000fe400078ec0ff */
[----:B------:R-:W-:Y:S01]  /*93e0*/  LOP3.LUT R36, R39, 0xffffe000, RZ, 0xc0, !PT ;  /* 0xffffe00027247812 */ /* 0x000fe200078ec0ff */
[C---:B------:R-:W-:Y:S01]  /*93f0*/  FMUL R4, R24.reuse, R4 ;  /* 0x0000000418047220 */ /* 0x040fe20000400000 */
[C---:B------:R-:W-:Y:S01]  /*9400*/  FMUL R5, R24.reuse, R5 ;  /* 0x0000000518057220 */ /* 0x040fe20000400000 */
[C---:B------:R-:W-:Y:S01]  /*9410*/  FMUL R6, R24.reuse, R6 ;  /* 0x0000000618067220 */ /* 0x040fe20000400000 */
[----:B------:R-:W-:Y:S01]  /*9420*/  FMUL R7, R24, R7 ;  /* 0x0000000718077220 */ /* 0x000fe20000400000 */
[C---:B------:R-:W-:Y:S01]  /*9430*/  FFMA R4, R26.reuse, R0, R4 ;  /* 0x000000001a047223 */ /* 0x040fe20000000004 */
[C---:B------:R-:W-:Y:S01]  /*9440*/  FFMA R5, R26.reuse, R2, R5 ;  /* 0x000000021a057223 */ /* 0x040fe20000000005 */
[C---:B------:R-:W-:Y:S01]  /*9450*/  FFMA R6, R26.reuse, R3, R6 ;  /* 0x000000031a067223 */ /* 0x040fe20000000006 */
[----:B------:R-:W-:Y:S01]  /*9460*/  FFMA R7, R26, R20, R7 ;  /* 0x000000141a077223 */ /* 0x000fe20000000007 */
[C---:B------:R-:W-:Y:S01]  /*9470*/  FMUL R8, R24.reuse, R8 ;  /* 0x0000000818087220 */ /* 0x040fe20000400000 */
[C---:B------:R-:W-:Y:S01]  /*9480*/  FMUL R9, R24.reuse, R9 ;  /* 0x0000000918097220 */ /* 0x040fe20000400000 */
[C---:B------:R-:W-:Y:S01]  /*9490*/  FMUL R10, R24.reuse, R10 ;  /* 0x0000000a180a7220 */ /* 0x040fe20000400000 */
[----:B------:R-:W-:Y:S01]  /*94a0*/  FMUL R11, R24, R11 ;  /* 0x0000000b180b7220 */ /* 0x000fe20000400000 */
[----:B------:R-:W-:Y:S01]  /*94b0*/  F2FP.TF32.F32.PACK_B R4, R4 ;  /* 0x00000004ff04723e */ /* 0x000fe200024050ff */
[C---:B------:R-:W-:Y:S01]  /*94c0*/  FFMA R8, R26.reuse, R21, R8 ;  /* 0x000000151a087223 */ /* 0x040fe20000000008 */
[----:B------:R-:W-:Y:S01]  /*94d0*/  F2FP.TF32.F32.PACK_B R5, R5 ;  /* 0x00000005ff05723e */ /* 0x000fe200024050ff */
[C---:B------:R-:W-:Y:S01]  /*94e0*/  FFMA R9, R26.reuse, R25, R9 ;  /* 0x000000191a097223 */ /* 0x040fe20000000009 */
[----:B------:R-:W-:Y:S01]  /*94f0*/  F2FP.TF32.F32.PACK_B R6, R6 ;  /* 0x00000006ff06723e */ /* 0x000fe200024050ff */
[C---:B------:R-:W-:Y:S01]  /*9500*/  FFMA R10, R26.reuse, R27, R10 ;  /* 0x0000001b1a0a7223 */ /* 0x040fe2000000000a */
[----:B------:R-:W-:Y:S01]  /*9510*/  F2FP.TF32.F32.PACK_B R7, R7 ;  /* 0x00000007ff07723e */ /* 0x000fe200024050ff */
[----:B------:R-:W-:Y:S01]  /*9520*/  FFMA R11, R26, R28, R11 ;  /* 0x0000001c1a0b7223 */ /* 0x000fe2000000000b */
[C---:B------:R-:W-:Y:S01]  /*9530*/  FMUL R12, R24.reuse, R12 ;  /* 0x0000000c180c7220 */ /* 0x040fe20000400000 */
[----:B------:R-:W-:Y:S01]  /*9540*/  F2FP.TF32.F32.PACK_B R8, R8 ;  /* 0x00000008ff08723e */ /* 0x000fe200024050ff */
[C---:B------:R-:W-:Y:S01]  /*9550*/  FMUL R13, R24.reuse, R13 ;  /* 0x0000000d180d7220 */ /* 0x040fe20000400000 */
[----:B------:R1:W-:Y:S01]  /*9560*/  STS.128 [R70+0x6000], R4 ;  /* 0x0060000446007388 */ /* 0x0003e20000000c00 */
        /* <DEDUP_REMOVED lines=8> */
[----:B------:R-:W-:Y:S01]  /*95f0*/  FFMA R15, R26, R32, R15 ;  /* 0x000000201a0f7223 */ /* 0x000fe2000000000f */
[C---:B------:R-:W-:Y:S01]  /*9600*/  FMUL R16, R24.reuse, R16 ;  /* 0x0000001018107220 */ /* 0x040fe20000400000 */
[----:B------:R-:W-:Y:S01]  /*9610*/  F2FP.TF32.F32.PACK_B R12, R12 ;  /* 0x0000000cff0c723e */ /* 0x000fe200024050ff */
[----:B------:R1:W-:Y:S01]  /*9620*/  STS.128 [R69+0x6010], R8 ;  /* 0x0060100845007388 */ /* 0x0003e20000000c00 */
        /* <DEDUP_REMOVED lines=10> */
[----:B------:R-:W-:Y:S02]  /*96d0*/  F2FP.TF32.F32.PACK_B R16, R16 ;  /* 0x00000010ff10723e */ /* 0x000fe400024050ff */
[----:B------:R1:W-:Y:S01]  /*96e0*/  STS.128 [R68+0x6020], R12 ;  /* 0x0060200c44007388 */ /* 0x0003e20000000c00 */
[----:B------:R-:W-:Y:S02]  /*96f0*/  F2FP.TF32.F32.PACK_B R17, R17 ;  /* 0x00000011ff11723e */ /* 0x000fe400024050ff */
        /* <DEDUP_REMOVED lines=20> */
.L_x_144:
[----:B------:R-:W-:Y:S05]  /*9840*/  BSYNC.RECONVERGENT B0 ;  /* 0x0000000000007941 */ /* 0x000fea0003800200 */
.L_x_143:
[----:B------:R-:W-:Y:S01]  /*9850*/  BAR.SYNC.DEFER_BLOCKING 0x1, 0x80 ;  /* 0x0042000000007b1d */ /* 0x000fe20000010000 */
[----:B------:R-:W-:Y:S01]  /*9860*/  UISETP.NE.AND UP0, UPT, UR46, -0x4, UPT ;  /* 0xfffffffc2e00788c */ /* 0x000fe2000bf05270 */
[----:B------:R-:W-:Y:S08]  /*9870*/  IADD3 R22, PT, PT, R22, 0x1, RZ ;  /* 0x0000000116167810 */ /* 0x000ff00007ffe0ff */
[----:B------:R-:W-:Y:S05]  /*9880*/  BRA.U !UP0, `(.L_x_145) ;  /* 0x00000001082c7547 */ /* 0x000fea000b800000 */
[----:B------:R-:W-:Y:S01]  /*9890*/  ISETP.NE.AND P0, PT, R73, RZ, PT ;  /* 0x000000ff4900720c */ /* 0x000fe20003f05270 */
[----:B------:R-:W-:Y:S01]  /*98a0*/  IMAD.U32 R2, RZ, RZ, UR45 ;  /* 0x0000002dff027e24 */ /* 0x000fe2000f8e00ff */
[----:B------:R-:W-:Y:S11]  /*98b0*/  R2UR UR4, R60 ;  /* 0x000000003c0472ca */ /* 0x000ff600000e0000 */
[----:B------:R-:W-:Y:S02]  /*98c0*/  @P0 LEA R2, R2, UR43, 0x3 ;  /* 0x0000002b02020c11 */ /* 0x000fe4000f8e18ff */
[----:B------:R-:W-:Y:S01]  /*98d0*/  IMAD.U32 R0, RZ, RZ, UR4 ;  /* 0x00000004ff007e24 */ /* 0x000fe2000f8e00ff */
[----:B------:R-:W-:Y:S02]  /*98e0*/  UIADD3 UR4, UPT, UPT, UR45, 0x1, URZ ;  /* 0x000000012d047890 */ /* 0x000fe4000fffe0ff */
[----:B------:R-:W-:Y:S02]  /*98f0*/  @P0 VIADD R2, R2, 0x40 ;  /* 0x0000004002020836 */ /* 0x000fe40000000000 */
[----:B------:R-:W-:Y:S03]  /*9900*/  UISETP.NE.AND UP0, UPT, UR4, 0x4, UPT ;  /* 0x000000040400788c */ /* 0x000fe6000bf05270 */
[----:B------:R-:W-:Y:S01]  /*9910*/  @P0 PRMT R0, R0, 0x654, R2 ;  /* 0x0000065400000816 */ /* 0x000fe20000000002 */
[----:B------:R-:W-:Y:S03]  /*9920*/  USEL UR45, UR4, URZ, UP0 ;  /* 0x000000ff042d7287 */ /* 0x000fe60008000000 */
[----:B------:R3:W-:Y:S09]  /*9930*/  @P0 SYNCS.ARRIVE.TRANS64.RED.A1T0 RZ, [R0+URZ], RZ ;  /* 0x000000ff00ff09a7 */ /* 0x0007f200081004ff */
.L_x_145:
[----:B------:R-:W-:Y:S01]  /*9940*/  R2UR UR5, R58 ;  /* 0x000000003a0572ca */ /* 0x000fe200000e0000 */
[----:B------:R-:W-:Y:S01]  /*9950*/  UISETP.NE.AND UP0, UPT, UR61, URZ, UPT ;  /* 0x000000ff3d00728c */ /* 0x000fe2000bf05270 */
[----:B------:R-:W-:Y:S01]  /*9960*/  R2UR UR4, R59 ;  /* 0x000000003b0472ca */ /* 0x000fe200000e0000 */
[----:B------:R-:W-:Y:S01]  /*9970*/  UIADD3 UR46, UPT, UPT, UR46, 0x4, URZ ;  /* 0x000000042e2e7890 */ /* 0x000fe2000fffe0ff */
[----:B------:R-:W-:Y:S01]  /*9980*/  ISETP.NE.AND P0, PT, R63, 0x2, PT ;  /* 0x000000023f00780c */ /* 0x000fe20003f05270 */
[----:B------:R-:W-:Y:S01]  /*9990*/  UMOV UR60, UR59 ;  /* 0x0000003b003c7c82 */ /* 0x000fe20008000000 */
[----:B------:R-:W-:Y:S02]  /*99a0*/  ISETP.NE.AND P1, PT, R22, 0x4, PT ;  /* 0x000000041600780c */ /* 0x000fe40003f25270 */
[----:B------:R-:W-:Y:S02]  /*99b0*/  SEL R2, RZ, 0x1, P0 ;  /* 0x00000001ff027807 */ /* 0x000fe40000000000 */
[----:B---3--:R-:W-:Y:S02]  /*99c0*/  SEL R0, RZ, 0x1, P1 ;  /* 0x00000001ff007807 */ /* 0x008fe40000800000 */
[----:B------:R-:W-:Y:S01]  /*99d0*/  LOP3.LUT R65, R65, R2, RZ, 0x3c, !PT ;  /* 0x0000000241417212 */ /* 0x000fe200078e3cff */
[----:B------:R-:W-:Y:S01]  /*99e0*/  UIADD3 UR20, UPT, UPT, UR36, UR5, URZ ;  /* 0x0000000524147290 */ /* 0x000fe2000fffe0ff */
[----:B------:R-:W-:Y:S01]  /*99f0*/  LOP3.LUT R66, R66, R0, RZ, 0x3c, !PT ;  /* 0x0000000042427212 */ /* 0x000fe200078e3cff */
[----:B------:R-:W-:Y:S01]  /*9a00*/  UIADD3 UR16, UPT, UPT, UR37, UR4, URZ ;  /* 0x0000000425107290 */ /* 0x000fe2000fffe0ff */
[----:B------:R-:W-:Y:S02]  /*9a10*/  SEL R63, R63, RZ, P0 ;  /* 0x000000ff3f3f7207 */ /* 0x000fe40000000000 */
[----:B------:R-:W-:Y:S01]  /*9a20*/  SEL R22, R22, RZ, P1 ;  /* 0x000000ff16167207 */ /* 0x000fe20000800000 */
[----:B------:R-:W-:Y:S08]  /*9a30*/  BRA.U UP0, `(.L_x_146) ;  /* 0xffffffc900f47547 */ /* 0x000ff0000b83ffff */
[----:B------:R-:W3:Y:S01]  /*9a40*/  LDCU.64 UR4, c[0x0][0x888] ;  /* 0x00011100ff0477ac */ /* 0x000ee20008000a00 */
[----:B------:R-:W4:Y:S01]  /*9a50*/  LDCU.64 UR6, c[0x0][0x890] ;  /* 0x00011200ff0677ac */ /* 0x000f220008000a00 */
[----:B---3--:R-:W-:Y:S02]  /*9a60*/  ISETP.NE.U32.AND P2, PT, RZ, UR4, PT ;  /* 0x00000004ff007c0c */ /* 0x008fe4000bf45070 */
[----:B----4-:R-:W-:Y:S02]  /*9a70*/  ISETP.NE.U32.AND P1, PT, RZ, UR6, PT ;  /* 0x00000006ff007c0c */ /* 0x010fe4000bf25070 */
[----:B------:R-:W-:Y:S02]  /*9a80*/  ISETP.NE.AND.EX P2, PT, RZ, UR5, PT, P2 ;  /* 0x00000005ff007c0c */ /* 0x000fe4000bf45320 */
[----:B------:R-:W-:-:S13]  /*9a90*/  ISETP.NE.AND.EX P0, PT, RZ, UR7, PT, P1 ;  /* 0x00000007ff007c0c */ /* 0x000fda000bf05310 */
[----:B------:R-:W-:Y:S05]  /*9aa0*/  @P2 BRA P0, `(.L_x_147) ;  /* 0x00000000003c2947 */ /* 0x000fea0000000000 */
[----:B------:R-:W-:-:S13]  /*9ab0*/  ISETP.NE.AND.EX P1, PT, RZ, UR7, PT, P1 ;  /* 0x00000007ff007c0c */ /* 0x000fda000bf25310 */
[----:B------:R-:W-:Y:S05]  /*9ac0*/  @P1 BRA `(.L_x_148) ;  /* 0x00000000000c1947 */ /* 0x000fea0003800000 */
[----:B------:R-:W-:-:S13]  /*9ad0*/  FSETP.NEU.AND P0, PT, R26, RZ, PT ;  /* 0x000000ff1a00720b */ /* 0x000fda0003f0d000 */
[----:B------:R-:W-:Y:S05]  /*9ae0*/  @!P0 EXIT ;  /* 0x000000000000894d */ /* 0x000fea0003800000 */
[----:B------:R-:W-:Y:S05]  /*9af0*/  BRA `(.L_x_147) ;  /* 0x0000000000287947 */ /* 0x000fea0003800000 */
.L_x_148:
[----:B------:R-:W-:Y:S01]  /*9b00*/  ISETP.NE.AND P0, PT, R62, RZ, PT ;  /* 0x000000ff3e00720c */ /* 0x000fe20003f05270 */
[----:B------:R-:W-:-:S12]  /*9b10*/  BSSY.RECONVERGENT B0, `(.L_x_147) ;  /* 0x0000008000007945 */ /* 0x000fd80003800200 */
[----:B------:R-:W-:Y:S05]  /*9b20*/  @P0 BRA `(.L_x_149) ;  /* 0x0000000000100947 */ /* 0x000fea0003800000 */
[----:B------:R-:W-:-:S04]  /*9b30*/  ISETP.NE.U32.AND P0, PT, RZ, UR4, PT ;  /* 0x00000004ff007c0c */ /* 0x000fc8000bf05070 */
[----:B------:R-:W-:-:S13]  /*9b40*/  ISETP.NE.AND.EX P0, PT, RZ, UR5, PT, P0 ;  /* 0x00000005ff007c0c */ /* 0x000fda000bf05300 */
[----:B------:R-:W-:Y:S05]  /*9b50*/  @!P0 EXIT ;  /* 0x000000000000894d */ /* 0x000fea0003800000 */
[----:B------:R-:W-:Y:S05]  /*9b60*/  BRA `(.L_x_150) ;  /* 0x0000000000087947 */ /* 0x000fea0003800000 */
.L_x_149:
[----:B------:R-:W-:-:S13]  /*9b70*/  FSETP.NEU.AND P0, PT, R26, RZ, PT ;  /* 0x000000ff1a00720b */ /* 0x000fda0003f0d000 */
[----:B------:R-:W-:Y:S05]  /*9b80*/  @!P0 EXIT ;  /* 0x000000000000894d */ /* 0x000fea0003800000 */
.L_x_150:
[----:B------:R-:W-:Y:S05]  /*9b90*/  BSYNC.RECONVERGENT B0 ;  /* 0x0000000000007941 */ /* 0x000fea0003800200 */
.L_x_147:
[----:B------:R-:W-:Y:S01]  /*9ba0*/  R2UR UR7, R60 ;  /* 0x000000003c0772ca */ /* 0x000fe200000e0000 */
[----:B------:R-:W-:Y:S01]  /*9bb0*/  ULEA UR6, UR45, UR43, 0x3 ;  /* 0x0000002b2d067291 */ /* 0x000fe2000f8e18ff */
[----:B------:R-:W-:-:S04]  /*9bc0*/  DEPBAR.LE SB0, 0x0 ;  /* 0x000080000000791a */ /* 0x000fc80000000000 */
[----:B------:R-:W-:-:S07]  /*9bd0*/  UIADD3 UR6, UPT, UPT, UR6, 0x40, URZ ;  /* 0x0000004006067890 */ /* 0x000fce000fffe0ff */
[----:B------:R-:W-:-:S09]  /*9be0*/  UPRMT UR6, UR7, 0x654, UR6 ;  /* 0x0000065407067896 */ /* 0x000fd20008000006 */
[----:B------:R-:W-:Y:S01]  /*9bf0*/  SYNCS.ARRIVE.TRANS64.RED.A1T0 RZ, [UR6], RZ ;  /* 0x000000ffffff79a7 */ /* 0x000fe20008100406 */
[----:B------:R-:W-:Y:S05]  /*9c00*/  EXIT ;  /* 0x000000000000794d */ /* 0x000fea0003800000 */
.L_x_24:
[----:B-1----:R1:W2:Y:S02]  /*9c10*/  SYNCS.PHASECHK.TRANS64.TRYWAIT P0, [R0+URZ+0xe0], R2 ;  /* 0x0000e002000075a7 */ /* 0x0022a400080011ff */
[----:B--2---:R-:W-:Y:S05]  /*9c20*/  @!P0 NANOSLEEP.SYNCS 0x989680 ;  /* 0x009896800000895d */ /* 0x004fea0003900000 */
[----:B------:R-:W2:Y:S02]  /*9c30*/  @!P0 SYNCS.PHASECHK.TRANS64 P0, [R0+URZ+0xe0], R2 ;  /* 0x0000e002000085a7 */ /* 0x000ea400080010ff */
[----:B--2---:R-:W-:Y:S05]  /*9c40*/  @!P0 BRA `(.L_x_24) ;  /* 0xfffffffc00f08947 */ /* 0x004fea000383ffff */
[----:B------:R-:W-:Y:S05]  /*9c50*/  BRA `(.L_x_151) ;  /* 0xffffff8000507947 */ /* 0x000fea000383ffff */
.L_x_27:
[----:B-1----:R-:W-:-:S07]  /*9c60*/  MOV R0, UR6 ;  /* 0x0000000600007c02 */ /* 0x002fce0008000f00 */
.L_x_152:
[----:B-1----:R1:W2:Y:S02]  /*9c70*/  SYNCS.PHASECHK.TRANS64.TRYWAIT P0, [R0+URZ+0x10], R3 ;  /* 0x00001003000075a7 */ /* 0x0022a400080011ff */
[----:B--2---:R-:W-:Y:S05]  /*9c80*/  @!P0 NANOSLEEP.SYNCS 0x989680 ;  /* 0x009896800000895d */ /* 0x004fea0003900000 */
[----:B------:R-:W2:Y:S02]  /*9c90*/  @!P0 SYNCS.PHASECHK.TRANS64 P0, [R0+URZ+0x10], R3 ;  /* 0x00001003000085a7 */ /* 0x000ea400080010ff */
[----:B--2---:R-:W-:Y:S05]  /*9ca0*/  @!P0 BRA `(.L_x_152) ;  /* 0xfffffffc00f08947 */ /* 0x004fea000383ffff */
[----:B------:R-:W-:Y:S05]  /*9cb0*/  BRA `(.L_x_26) ;  /* 0xffffff8000ac7947 */ /* 0x000fea000383ffff */
.L_x_36:
[----:B-1----:R-:W-:-:S07]  /*9cc0*/  MOV R0, UR6 ;  /* 0x0000000600007c02 */ /* 0x002fce0008000f00 */
.L_x_153:
[----:B-1----:R1:W2:Y:S02]  /*9cd0*/  SYNCS.PHASECHK.TRANS64.TRYWAIT P0, [R0+URZ+0x10], R3 ;  /* 0x00001003000075a7 */ /* 0x0022a400080011ff */
[----:B--2---:R-:W-:Y:S05]  /*9ce0*/  @!P0 NANOSLEEP.SYNCS 0x989680 ;  /* 0x009896800000895d */ /* 0x004fea0003900000 */
[----:B------:R-:W2:Y:S02]  /*9cf0*/  @!P0 SYNCS.PHASECHK.TRANS64 P0, [R0+URZ+0x10], R3 ;  /* 0x00001003000085a7 */ /* 0x000ea400080010ff */
[----:B--2---:R-:W-:Y:S05]  /*9d00*/  @!P0 BRA `(.L_x_153) ;  /* 0xfffffffc00f08947 */ /* 0x004fea000383ffff */
[----:B------:R-:W-:Y:S05]  /*9d10*/  BRA `(.L_x_35) ;  /* 0xffffff8800147947 */ /* 0x000fea000383ffff */
.L_x_43:
[----:B-1----:R1:W4:Y:S02]  /*9d20*/  SYNCS.PHASECHK.TRANS64.TRYWAIT P0, [R3+URZ+0x70], R0 ;  /* 0x00007000030075a7 */ /* 0x00232400080011ff */
[----:B----4-:R-:W-:Y:S05]  /*9d30*/  @!P0 NANOSLEEP.SYNCS 0x989680 ;  /* 0x009896800000895d */ /* 0x010fea0003900000 */
[----:B------:R-:W4:Y:S02]  /*9d40*/  @!P0 SYNCS.PHASECHK.TRANS64 P0, [R3+URZ+0x70], R0 ;  /* 0x00007000030085a7 */ /* 0x000f2400080010ff */
[----:B----4-:R-:W-:Y:S05]  /*9d50*/  @!P0 BRA `(.L_x_43) ;  /* 0xfffffffc00f08947 */ /* 0x010fea000383ffff */
[----:B------:R-:W-:Y:S05]  /*9d60*/  BRA `(.L_x_154) ;  /* 0xffffff8c005c7947 */ /* 0x000fea000383ffff */
.L_x_47:
[----:B------:R-:W-:-:S07]  /*9d70*/  MOV R0, UR4 ;  /* 0x0000000400007c02 */ /* 0x000fce0008000f00 */
.L_x_155:
[----:B-1----:R1:W2:Y:S02]  /*9d80*/  SYNCS.PHASECHK.TRANS64.TRYWAIT P0, [R0+URZ], R2 ;  /* 0x00000002000075a7 */ /* 0x0022a400080011ff */
[----:B--2---:R-:W-:Y:S05]  /*9d90*/  @!P0 NANOSLEEP.SYNCS 0x989680 ;  /* 0x009896800000895d */ /* 0x004fea0003900000 */
[----:B------:R-:W2:Y:S02]  /*9da0*/  @!P0 SYNCS.PHASECHK.TRANS64 P0, [R0+URZ], R2 ;  /* 0x00000002000085a7 */ /* 0x000ea400080010ff */
[----:B--2---:R-:W-:Y:S05]  /*9db0*/  @!P0 BRA `(.L_x_155) ;  /* 0xfffffffc00f08947 */ /* 0x004fea000383ffff */
[----:B------:R-:W-:Y:S05]  /*9dc0*/  BRA `(.L_x_156) ;  /* 0xffffff9400087947 */ /* 0x000fea000383ffff */
.L_x_50:
[----:B-1----:R1:W2:Y:S02]  /*9dd0*/  SYNCS.PHASECHK.TRANS64.TRYWAIT P0, [R0+URZ+0xd0], R8 ;  /* 0x0000d008000075a7 */ /* 0x0022a400080011ff */
[----:B--2---:R-:W-:Y:S05]  /*9de0*/  @!P0 NANOSLEEP.SYNCS 0x989680 ;  /* 0x009896800000895d */ /* 0x004fea0003900000 */
[----:B------:R-:W2:Y:S02]  /*9df0*/  @!P0 SYNCS.PHASECHK.TRANS64 P0, [R0+URZ+0xd0], R8 ;  /* 0x0000d008000085a7 */ /* 0x000ea400080010ff */
[----:B--2---:R-:W-:Y:S05]  /*9e00*/  @!P0 BRA `(.L_x_50) ;  /* 0xfffffffc00f08947 */ /* 0x004fea000383ffff */
[----:B------:R-:W-:Y:S05]  /*9e10*/  BRA `(.L_x_157) ;  /* 0xffffff9400707947 */ /* 0x000fea000383ffff */
.L_x_51:
[----:B------:R-:W-:-:S07]  /*9e20*/  MOV R0, UR4 ;  /* 0x0000000400007c02 */ /* 0x000fce0008000f00 */
.L_x_158:
[----:B-1----:R1:W2:Y:S02]  /*9e30*/  SYNCS.PHASECHK.TRANS64.TRYWAIT P0, [R0+URZ+0x80], R9 ;  /* 0x00008009000075a7 */ /* 0x0022a400080011ff */
[----:B--2---:R-:W-:Y:S05]  /*9e40*/  @!P0 NANOSLEEP.SYNCS 0x989680 ;  /* 0x009896800000895d */ /* 0x004fea0003900000 */
[----:B------:R-:W2:Y:S02]  /*9e50*/  @!P0 SYNCS.PHASECHK.TRANS64 P0, [R0+URZ+0x80], R9 ;  /* 0x00008009000085a7 */ /* 0x000ea400080010ff */
[----:B--2---:R-:W-:Y:S05]  /*9e60*/  @!P0 BRA `(.L_x_158) ;  /* 0xfffffffc00f08947 */ /* 0x004fea000383ffff */
[----:B------:R-:W-:Y:S05]  /*9e70*/  BRA `(.L_x_159) ;  /* 0xffffff9400807947 */ /* 0x000fea000383ffff */
.L_x_52:
[----:B-1----:R1:W2:Y:S02]  /*9e80*/  SYNCS.PHASECHK.TRANS64.TRYWAIT P1, [R0+URZ+0x70], R8 ;  /* 0x00007008000075a7 */ /* 0x0022a400080211ff */
[----:B--2---:R-:W-:Y:S05]  /*9e90*/  @!P1 NANOSLEEP.SYNCS 0x989680 ;  /* 0x009896800000995d */ /* 0x004fea0003900000 */
[----:B------:R-:W2:Y:S02]  /*9ea0*/  @!P1 SYNCS.PHASECHK.TRANS64 P1, [R0+URZ+0x70], R8 ;  /* 0x00007008000095a7 */ /* 0x000ea400080210ff */
[----:B--2---:R-:W-:Y:S05]  /*9eb0*/  @!P1 BRA `(.L_x_52) ;  /* 0xfffffffc00f09947 */ /* 0x004fea000383ffff */
[----:B------:R-:W-:Y:S05]  /*9ec0*/  BRA `(.L_x_160) ;  /* 0xffffff9400b07947 */ /* 0x000fea000383ffff */
.L_x_55:
[----:B------:R-:W-:-:S07]  /*9ed0*/  MOV R0, UR4 ;  /* 0x0000000400007c02 */ /* 0x000fce0008000f00 */
.L_x_161:
[----:B-1----:R1:W2:Y:S02]  /*9ee0*/  SYNCS.PHASECHK.TRANS64.TRYWAIT P0, [R0+URZ+0x80], R2 ;  /* 0x00008002000075a7 */ /* 0x0022a400080011ff */
[----:B--2---:R-:W-:Y:S05]  /*9ef0*/  @!P0 NANOSLEEP.SYNCS 0x989680 ;  /* 0x009896800000895d */ /* 0x004fea0003900000 */
[----:B------:R-:W2:Y:S02]  /*9f00*/  @!P0 SYNCS.PHASECHK.TRANS64 P0, [R0+URZ+0x80], R2 ;  /* 0x00008002000085a7 */ /* 0x000ea400080010ff */
[----:B--2---:R-:W-:Y:S05]  /*9f10*/  @!P0 BRA `(.L_x_161) ;  /* 0xfffffffc00f08947 */ /* 0x004fea000383ffff */
[----:B------:R-:W-:Y:S05]  /*9f20*/  BRA `(.L_x_54) ;  /* 0xffffff9800047947 */ /* 0x000fea000383ffff */
.L_x_64:
[----:B-1----:R-:W-:-:S04]  /*9f30*/  MOV R7, UR5 ;  /* 0x0000000500077c02 */ /* 0x002fc80008000f00 */
[----:B------:R1:W2:Y:S03]  /*9f40*/  SYNCS.PHASECHK.TRANS64.TRYWAIT P0, [R7+URZ+0x8], R8 ;  /* 0x00000808070075a7 */ /* 0x0002a600080011ff */
[----:B--2---:R-:W-:Y:S05]  /*9f50*/  @!P0 NANOSLEEP.SYNCS 0x989680 ;  /* 0x009896800000895d */ /* 0x004fea0003900000 */
[----:B------:R-:W2:Y:S02]  /*9f60*/  @!P0 SYNCS.PHASECHK.TRANS64 P0, [R7+URZ+0x8], R8 ;  /* 0x00000808070085a7 */ /* 0x000ea400080010ff */
[----:B--2---:R-:W-:Y:S05]  /*9f70*/  @!P0 BRA `(.L_x_64) ;  /* 0xfffffffc00ec8947 */ /* 0x004fea000383ffff */
[----:B------:R-:W-:Y:S05]  /*9f80*/  BRA `(.L_x_63) ;  /* 0xffffff9800c47947 */ /* 0x000fea000383ffff */
.L_x_66:
[----:B------:R-:W-:Y:S01]  /*9f90*/  BSSY B0, `(.L_x_162) ;  /* 0x0000006000007945 */ /* 0x000fe20003800000 */
[----:B------:R-:W-:-:S07]  /*9fa0*/  MOV R15, 0xffffffff ;  /* 0xffffffff000f7802 */ /* 0x000fce0000000f00 */
[----:B-1---5:R-:W-:Y:S05]  /*9fb0*/  WARPSYNC.COLLECTIVE R15, `(.L_x_163) ;  /* 0x000000000f0c7348 */ /* 0x022fea0003c00000 */
[----:B------:R-:W-:Y:S02]  /*9fc0*/  ELECT P6, UR79, PT ;  /* 0x00000000004f782f */ /* 0x000fe400038c0000 */
[----:B------:R-:W-:Y:S01]  /*9fd0*/  MOV R14, UR79 ;  /* 0x0000004f000e7c02 */ /* 0x000fe20008000f00 */
[----:B-1---5:R-:W-:Y:S10]  /*9fe0*/  ENDCOLLECTIVE ;  /* 0x000000000000791b */ /* 0x022ff40003800000 */
.L_x_163:
[----:B------:R-:W-:Y:S05]  /*9ff0*/  BSYNC B0 ;  /* 0x0000000000007941 */ /* 0x000fea0003800000 */
.L_x_162:
[----:B------:R-:W-:Y:S01]  /*a000*/  PLOP3.LUT P0, PT, P6, PT, PT, 0x80, 0x8 ;  /* 0x000000000008781c */ /* 0x000fe2000370f070 */
[----:B------:R-:W-:-:S12]  /*a010*/  BRA `(.L_x_164) ;  /* 0xffffff9800f47947 */ /* 0x000fd8000383ffff */
.L_x_68:
[----:B-1----:R-:W-:-:S04]  /*a020*/  MOV R5, UR5 ;  /* 0x0000000500057c02 */ /* 0x002fc80008000f00 */
[----:B------:R1:W2:Y:S03]  /*a030*/  SYNCS.PHASECHK.TRANS64.TRYWAIT P0, [R5+URZ+0x8], R6 ;  /* 0x00000806050075a7 */ /* 0x0002a600080011ff */
[----:B--2---:R-:W-:Y:S05]  /*a040*/  @!P0 NANOSLEEP.SYNCS 0x989680 ;  /* 0x009896800000895d */ /* 0x004fea0003900000 */
[----:B------:R-:W2:Y:S02]  /*a050*/  @!P0 SYNCS.PHASECHK.TRANS64 P0, [R5+URZ+0x8], R6 ;  /* 0x00000806050085a7 */ /* 0x000ea400080010ff */
[----:B--2---:R-:W-:Y:S05]  /*a060*/  @!P0 BRA `(.L_x_68) ;  /* 0xfffffffc00ec8947 */ /* 0x004fea000383ffff */
[----:B------:R-:W-:Y:S05]  /*a070*/  BRA `(.L_x_67) ;  /* 0xffffff9800f87947 */ /* 0x000fea000383ffff */
.L_x_69:
[----:B-1----:R1:W2:Y:S02]  /*a080*/  SYNCS.PHASECHK.TRANS64.TRYWAIT P0, [R3+URZ+0x70], R4 ;  /* 0x00007004030075a7 */ /* 0x0022a400080011ff */
[----:B--2---:R-:W-:Y:S05]  /*a090*/  @!P0 NANOSLEEP.SYNCS 0x989680 ;  /* 0x009896800000895d */ /* 0x004fea0003900000 */
[----:B------:R-:W2:Y:S02]  /*a0a0*/  @!P0 SYNCS.PHASECHK.TRANS64 P0, [R3+URZ+0x70], R4 ;  /* 0x00007004030085a7 */ /* 0x000ea400080010ff */
[----:B--2---:R-:W-:Y:S05]  /*a0b0*/  @!P0 BRA `(.L_x_69) ;  /* 0xfffffffc00f08947 */ /* 0x004fea000383ffff */
[----:B------:R-:W-:Y:S05]  /*a0c0*/  BRA `(.L_x_165) ;  /* 0xffffffa000087947 */ /* 0x000fea000383ffff */
.L_x_71:
[----:B------:R-:W-:-:S13]  /*a0d0*/  R2UR UR4, R4 ;  /* 0x00000000040472ca */ /* 0x000fda00000e0000 */
[----:B------:R-:W-:-:S07]  /*a0e0*/  MOV R3, UR4 ;  /* 0x0000000400037c02 */ /* 0x000fce0008000f00 */
.L_x_166:
[----:B-1----:R1:W2:Y:S02]  /*a0f0*/  SYNCS.PHASECHK.TRANS64.TRYWAIT P0, [R3+URZ+0xb0], R5 ;  /* 0x0000b005030075a7 */ /* 0x0022a400080011ff */
[----:B--2---:R-:W-:Y:S05]  /*a100*/  @!P0 NANOSLEEP.SYNCS 0x989680 ;  /* 0x009896800000895d */ /* 0x004fea0003900000 */
[----:B------:R-:W2:Y:S02]  /*a110*/  @!P0 SYNCS.PHASECHK.TRANS64 P0, [R3+URZ+0xb0], R5 ;  /* 0x0000b005030085a7 */ /* 0x000ea400080010ff */
[----:B--2---:R-:W-:Y:S05]  /*a120*/  @!P0 BRA `(.L_x_166) ;  /* 0xfffffffc00f08947 */ /* 0x004fea000383ffff */
[----:B------:R-:W-:Y:S05]  /*a130*/  BRA `(.L_x_167) ;  /* 0xffffffa0005c7947 */ /* 0x000fea000383ffff */
.L_x_74:
[----:B------:R-:W-:Y:S07]  /*a140*/  MOV R3, UR5 ;  /* 0x0000000500037c02 */ /* 0x000fee0008000f00 */
.L_x_168:
[----:B-1----:R1:W2:Y:S02]  /*a150*/  SYNCS.PHASECHK.TRANS64.TRYWAIT P0, [R3+URZ], R5 ;  /* 0x00000005030075a7 */ /* 0x0022a400080011ff */
[----:B--2---:R-:W-:Y:S05]  /*a160*/  @!P0 NANOSLEEP.SYNCS 0x989680 ;  /* 0x009896800000895d */ /* 0x004fea0003900000 */
[----:B------:R-:W2:Y:S02]  /*a170*/  @!P0 SYNCS.PHASECHK.TRANS64 P0, [R3+URZ], R5 ;  /* 0x00000005030085a7 */ /* 0x000ea400080010ff */
[----:B--2---:R-:W-:Y:S05]  /*a180*/  @!P0 BRA `(.L_x_168) ;  /* 0xfffffffc00f08947 */ /* 0x004fea000383ffff */
[----:B------:R-:W-:Y:S05]  /*a190*/  BRA `(.L_x_73) ;  /* 0xffffffa000747947 */ /* 0x000fea000383ffff */
.L_x_78:
[----:B-1----:R-:W-:-:S07]  /*a1a0*/  MOV R2, UR4 ;  /* 0x0000000400027c02 */ /* 0x002fce0008000f00 */
.L_x_169:
[----:B-1----:R1:W2:Y:S02]  /*a1b0*/  SYNCS.PHASECHK.TRANS64.TRYWAIT P0, [R2+URZ], R3 ;  /* 0x00000003020075a7 */ /* 0x0022a400080011ff */
[----:B--2---:R-:W-:Y:S05]  /*a1c0*/  @!P0 NANOSLEEP.SYNCS 0x989680 ;  /* 0x009896800000895d */ /* 0x004fea0003900000 */
[----:B------:R-:W2:Y:S02]  /*a1d0*/  @!P0 SYNCS.PHASECHK.TRANS64 P0, [R2+URZ], R3 ;  /* 0x00000003020085a7 */ /* 0x000ea400080010ff */
[----:B--2---:R-:W-:Y:S05]  /*a1e0*/  @!P0 BRA `(.L_x_169) ;  /* 0xfffffffc00f08947 */ /* 0x004fea000383ffff */
[----:B------:R-:W-:Y:S05]  /*a1f0*/  BRA `(.L_x_170) ;  /* 0xffffffa8008c7947 */ /* 0x000fea000383ffff */
.L_x_79:
[----:B------:R-:W-:-:S07]  /*a200*/  MOV R2, UR5 ;  /* 0x0000000500027c02 */ /* 0x000fce0008000f00 */
.L_x_171:
[----:B-1----:R1:W2:Y:S02]  /*a210*/  SYNCS.PHASECHK.TRANS64.TRYWAIT P0, [R2+URZ], R4 ;  /* 0x00000004020075a7 */ /* 0x0022a400080011ff */
[----:B--2---:R-:W-:Y:S05]  /*a220*/  @!P0 NANOSLEEP.SYNCS 0x989680 ;  /* 0x009896800000895d */ /* 0x004fea0003900000 */
[----:B------:R-:W2:Y:S02]  /*a230*/  @!P0 SYNCS.PHASECHK.TRANS64 P0, [R2+URZ], R4 ;  /* 0x00000004020085a7 */ /* 0x000ea400080010ff */
[----:B--2---:R-:W-:Y:S05]  /*a240*/  @!P0 BRA `(.L_x_171) ;  /* 0xfffffffc00f08947 */ /* 0x004fea000383ffff */
[----:B------:R-:W-:Y:S05]  /*a250*/  BRA `(.L_x_172) ;  /* 0xffffffa8009c7947 */ /* 0x000fea000383ffff */
.L_x_80:
[----:B------:R-:W-:-:S07]  /*a260*/  MOV R2, UR5 ;  /* 0x0000000500027c02 */ /* 0x000fce0008000f00 */
.L_x_173:
[----:B-1----:R1:W2:Y:S02]  /*a270*/  SYNCS.PHASECHK.TRANS64.TRYWAIT P0, [R2+URZ], R4 ;  /* 0x00000004020075a7 */ /* 0x0022a400080011ff */
[----:B--2---:R-:W-:Y:S05]  /*a280*/  @!P0 NANOSLEEP.SYNCS 0x989680 ;  /* 0x009896800000895d */ /* 0x004fea0003900000 */
[----:B------:R-:W2:Y:S02]  /*a290*/  @!P0 SYNCS.PHASECHK.TRANS64 P0, [R2+URZ], R4 ;  /* 0x00000004020085a7 */ /* 0x000ea400080010ff */
[----:B--2---:R-:W-:Y:S05]  /*a2a0*/  @!P0 BRA `(.L_x_173) ;  /* 0xfffffffc00f08947 */ /* 0x004fea000383ffff */
[----:B------:R-:W-:Y:S05]  /*a2b0*/  BRA `(.L_x_174) ;  /* 0xffffffa800a87947 */ /* 0x000fea000383ffff */
.L_x_83:
[----:B------:R-:W-:-:S07]  /*a2c0*/  MOV R2, UR62 ;  /* 0x0000003e00027c02 */ /* 0x000fce0008000f00 */
.L_x_175:
[----:B-1----:R1:W2:Y:S02]  /*a2d0*/  SYNCS.PHASECHK.TRANS64.TRYWAIT P1, [R2+URZ+0xf0], R3 ;  /* 0x0000f003020075a7 */ /* 0x0022a400080211ff */
[----:B--2---:R-:W-:Y:S05]  /*a2e0*/  @!P1 NANOSLEEP.SYNCS 0x989680 ;  /* 0x009896800000995d */ /* 0x004fea0003900000 */
[----:B------:R-:W2:Y:S02]  /*a2f0*/  @!P1 SYNCS.PHASECHK.TRANS64 P1, [R2+URZ+0xf0], R3 ;  /* 0x0000f003020095a7 */ /* 0x000ea400080210ff */
[----:B--2---:R-:W-:Y:S05]  /*a300*/  @!P1 BRA `(.L_x_175) ;  /* 0xfffffffc00f09947 */ /* 0x004fea000383ffff */
[----:B------:R-:W-:Y:S05]  /*a310*/  BRA `(.L_x_176) ;  /* 0xffffffa800f87947 */ /* 0x000fea000383ffff */
.L_x_88:
[----:B--2---:R2:W3:Y:S02]  /*a320*/  SYNCS.PHASECHK.TRANS64.TRYWAIT P0, [R12+URZ+0x70], R0 ;  /* 0x000070000c0075a7 */ /* 0x0044e400080011ff */
[----:B---3--:R-:W-:Y:S05]  /*a330*/  @!P0 NANOSLEEP.SYNCS 0x989680 ;  /* 0x009896800000895d */ /* 0x008fea0003900000 */
[----:B------:R-:W3:Y:S02]  /*a340*/  @!P0 SYNCS.PHASECHK.TRANS64 P0, [R12+URZ+0x70], R0 ;  /* 0x000070000c0085a7 */ /* 0x000ee400080010ff */
[----:B---3--:R-:W-:Y:S05]  /*a350*/  @!P0 BRA `(.L_x_88) ;  /* 0xfffffffc00f08947 */ /* 0x008fea000383ffff */
[----:B------:R-:W-:Y:S05]  /*a360*/  BRA `(.L_x_177) ;  /* 0xffffffb0002c7947 */ /* 0x000fea000383ffff */
.L_x_91:
[----:B-1----:R-:W-:Y:S07]  /*a370*/  MOV R0, UR21 ;  /* 0x0000001500007c02 */ /* 0x002fee0008000f00 */
.L_x_178:
[----:B-1----:R1:W2:Y:S02]  /*a380*/  SYNCS.PHASECHK.TRANS64.TRYWAIT P2, [R0+URZ+0x68], R6 ;  /* 0x00006806000075a7 */ /* 0x0022a400080411ff */
[----:B--2---:R-:W-:Y:S05]  /*a390*/  @!P2 NANOSLEEP.SYNCS 0x989680 ;  /* 0x009896800000a95d */ /* 0x004fea0003900000 */
[----:B------:R-:W2:Y:S02]  /*a3a0*/  @!P2 SYNCS.PHASECHK.TRANS64 P2, [R0+URZ+0x68], R6 ;  /* 0x000068060000a5a7 */ /* 0x000ea400080410ff */
[----:B--2---:R-:W-:Y:S05]  /*a3b0*/  @!P2 BRA `(.L_x_178) ;  /* 0xfffffffc00f0a947 */ /* 0x004fea000383ffff */
[----:B------:R-:W-:Y:S05]  /*a3c0*/  BRA `(.L_x_90) ;  /* 0xffffffb400947947 */ /* 0x000fea000383ffff */
.L_x_94:
[----:B------:R-:W-:Y:S07]  /*a3d0*/  MOV R0, UR21 ;  /* 0x0000001500007c02 */ /* 0x000fee0008000f00 */
.L_x_179:
[----:B-1----:R1:W2:Y:S02]  /*a3e0*/  SYNCS.PHASECHK.TRANS64.TRYWAIT P0, [R0+URZ+0x40], R9 ;  /* 0x00004009000075a7 */ /* 0x0022a400080011ff */
[----:B--2---:R-:W-:Y:S05]  /*a3f0*/  @!P0 NANOSLEEP.SYNCS 0x989680 ;  /* 0x009896800000895d */ /* 0x004fea0003900000 */
[----:B------:R-:W2:Y:S02]  /*a400*/  @!P0 SYNCS.PHASECHK.TRANS64 P0, [R0+URZ+0x40], R9 ;  /* 0x00004009000085a7 */ /* 0x000ea400080010ff */
[----:B--2---:R-:W-:Y:S05]  /*a410*/  @!P0 BRA `(.L_x_179) ;  /* 0xfffffffc00f08947 */ /* 0x004fea000383ffff */
[----:B------:R-:W-:Y:S05]  /*a420*/  BRA `(.L_x_180) ;  /* 0xffffffb400f07947 */ /* 0x000fea000383ffff */
.L_x_95:
[----:B------:R-:W-:Y:S07]  /*a430*/  MOV R0, UR21 ;  /* 0x0000001500007c02 */ /* 0x000fee0008000f00 */
.L_x_181:
[----:B-1----:R1:W2:Y:S02]  /*a440*/  SYNCS.PHASECHK.TRANS64.TRYWAIT P0, [R0+URZ+0x48], R9 ;  /* 0x00004809000075a7 */ /* 0x0022a400080011ff */
[----:B--2---:R-:W-:Y:S05]  /*a450*/  @!P0 NANOSLEEP.SYNCS 0x989680 ;  /* 0x009896800000895d */ /* 0x004fea0003900000 */
[----:B------:R-:W2:Y:S02]  /*a460*/  @!P0 SYNCS.PHASECHK.TRANS64 P0, [R0+URZ+0x48], R9 ;  /* 0x00004809000085a7 */ /* 0x000ea400080010ff */
[----:B--2---:R-:W-:Y:S05]  /*a470*/  @!P0 BRA `(.L_x_181) ;  /* 0xfffffffc00f08947 */ /* 0x004fea000383ffff */
[----:B------:R-:W-:Y:S05]  /*a480*/  BRA `(.L_x_182) ;  /* 0xffffffb800347947 */ /* 0x000fea000383ffff */
.L_x_96:
[----:B------:R-:W-:Y:S07]  /*a490*/  MOV R0, UR21 ;  /* 0x0000001500007c02 */ /* 0x000fee0008000f00 */
.L_x_183:
[----:B-1----:R1:W2:Y:S02]  /*a4a0*/  SYNCS.PHASECHK.TRANS64.TRYWAIT P0, [R0+URZ+0x50], R9 ;  /* 0x00005009000075a7 */ /* 0x0022a400080011ff */
[----:B--2---:R-:W-:Y:S05]  /*a4b0*/  @!P0 NANOSLEEP.SYNCS 0x989680 ;  /* 0x009896800000895d */ /* 0x004fea0003900000 */
[----:B------:R-:W2:Y:S02]  /*a4c0*/  @!P0 SYNCS.PHASECHK.TRANS64 P0, [R0+URZ+0x50], R9 ;  /* 0x00005009000085a7 */ /* 0x000ea400080010ff */
[----:B--2---:R-:W-:Y:S05]  /*a4d0*/  @!P0 BRA `(.L_x_183) ;  /* 0xfffffffc00f08947 */ /* 0x004fea000383ffff */
[----:B------:R-:W-:Y:S05]  /*a4e0*/  BRA `(.L_x_184) ;  /* 0xffffffb800807947 */ /* 0x000fea000383ffff */
.L_x_97:
[----:B------:R-:W-:Y:S07]  /*a4f0*/  MOV R0, UR21 ;  /* 0x0000001500007c02 */ /* 0x000fee0008000f00 */
.L_x_185:
[----:B-1----:R1:W2:Y:S02]  /*a500*/  SYNCS.PHASECHK.TRANS64.TRYWAIT P0, [R0+URZ+0x58], R9 ;  /* 0x00005809000075a7 */ /* 0x0022a400080011ff */
[----:B--2---:R-:W-:Y:S05]  /*a510*/  @!P0 NANOSLEEP.SYNCS 0x989680 ;  /* 0x009896800000895d */ /* 0x004fea0003900000 */
[----:B------:R-:W2:Y:S02]  /*a520*/  @!P0 SYNCS.PHASECHK.TRANS64 P0, [R0+URZ+0x58], R9 ;  /* 0x00005809000085a7 */ /* 0x000ea400080010ff */
[----:B--2---:R-:W-:Y:S05]  /*a530*/  @!P0 BRA `(.L_x_185) ;  /* 0xfffffffc00f08947 */ /* 0x004fea000383ffff */
[----:B------:R-:W-:Y:S05]  /*a540*/  BRA `(.L_x_186) ;  /* 0xffffffb800c87947 */ /* 0x000fea000383ffff */
.L_x_99:
[----:B------:R-:W-:-:S07]  /*a550*/  MOV R0, UR21 ;  /* 0x0000001500007c02 */ /* 0x000fce0008000f00 */
.L_x_187:
[----:B-1----:R1:W3:Y:S02]  /*a560*/  SYNCS.PHASECHK.TRANS64.TRYWAIT P0, [R0+URZ+0x40], R2 ;  /* 0x00004002000075a7 */ /* 0x0022e400080011ff */
[----:B---3--:R-:W-:Y:S05]  /*a570*/  @!P0 NANOSLEEP.SYNCS 0x989680 ;  /* 0x009896800000895d */ /* 0x008fea0003900000 */
[----:B------:R-:W3:Y:S02]  /*a580*/  @!P0 SYNCS.PHASECHK.TRANS64 P0, [R0+URZ+0x40], R2 ;  /* 0x00004002000085a7 */ /* 0x000ee400080010ff */
[----:B---3--:R-:W-:Y:S05]  /*a590*/  @!P0 BRA `(.L_x_187) ;  /* 0xfffffffc00f08947 */ /* 0x008fea000383ffff */
[----:B------:R-:W-:Y:S05]  /*a5a0*/  BRA `(.L_x_188) ;  /* 0xffffffbc00407947 */ /* 0x000fea000383ffff */
.L_x_100:
[----:B-1----:R-:W-:-:S07]  /*a5b0*/  MOV R0, UR21 ;  /* 0x0000001500007c02 */ /* 0x002fce0008000f00 */
.L_x_189:
[----:B-1----:R1:W3:Y:S02]  /*a5c0*/  SYNCS.PHASECHK.TRANS64.TRYWAIT P0, [R0+URZ+0x48], R2 ;  /* 0x00004802000075a7 */ /* 0x0022e400080011ff */
[----:B---3--:R-:W-:Y:S05]  /*a5d0*/  @!P0 NANOSLEEP.SYNCS 0x989680 ;  /* 0x009896800000895d */ /* 0x008fea0003900000 */
[----:B------:R-:W3:Y:S02]  /*a5e0*/  @!P0 SYNCS.PHASECHK.TRANS64 P0, [R0+URZ+0x48], R2 ;  /* 0x00004802000085a7 */ /* 0x000ee400080010ff */
[----:B---3--:R-:W-:Y:S05]  /*a5f0*/  @!P0 BRA `(.L_x_189) ;  /* 0xfffffffc00f08947 */ /* 0x008fea000383ffff */
[----:B------:R-:W-:Y:S05]  /*a600*/  BRA `(.L_x_190) ;  /* 0xffffffbc00307947 */ /* 0x000fea000383ffff */
.L_x_101:
[----:B-1----:R-:W-:-:S07]  /*a610*/  MOV R0, UR21 ;  /* 0x0000001500007c02 */ /* 0x002fce0008000f00 */
.L_x_191:
[----:B-1----:R1:W3:Y:S02]  /*a620*/  SYNCS.PHASECHK.TRANS64.TRYWAIT P0, [R0+URZ+0x50], R2 ;  /* 0x00005002000075a7 */ /* 0x0022e400080011ff */
[----:B---3--:R-:W-:Y:S05]  /*a630*/  @!P0 NANOSLEEP.SYNCS 0x989680 ;  /* 0x009896800000895d */ /* 0x008fea0003900000 */
[----:B------:R-:W3:Y:S02]  /*a640*/  @!P0 SYNCS.PHASECHK.TRANS64 P0, [R0+URZ+0x50], R2 ;  /* 0x00005002000085a7 */ /* 0x000ee400080010ff */
[----:B---3--:R-:W-:Y:S05]  /*a650*/  @!P0 BRA `(.L_x_191) ;  /* 0xfffffffc00f08947 */ /* 0x008fea000383ffff */
[----:B------:R-:W-:Y:S05]  /*a660*/  BRA `(.L_x_192) ;  /* 0xffffffbc00207947 */ /* 0x000fea000383ffff */
.L_x_103:
[----:B--2---:R2:W3:Y:S02]  /*a670*/  SYNCS.PHASECHK.TRANS64.TRYWAIT P0, [R3+URZ+0x70], R0 ;  /* 0x00007000030075a7 */ /* 0x0044e400080011ff */
[----:B---3--:R-:W-:Y:S05]  /*a680*/  @!P0 NANOSLEEP.SYNCS 0x989680 ;  /* 0x009896800000895d */ /* 0x008fea0003900000 */
[----:B------:R-:W3:Y:S02]  /*a690*/  @!P0 SYNCS.PHASECHK.TRANS64 P0, [R3+URZ+0x70], R0 ;  /* 0x00007000030085a7 */ /* 0x000ee400080010ff */
[----:B---3--:R-:W-:Y:S05]  /*a6a0*/  @!P0 BRA `(.L_x_103) ;  /* 0xfffffffc00f08947 */ /* 0x008fea000383ffff */
[----:B------:R-:W-:Y:S05]  /*a6b0*/  BRA `(.L_x_193) ;  /* 0xffffffbc00e87947 */ /* 0x000fea000383ffff */
.L_x_114:
[----:B-1----:R-:W-:Y:S04]  /*a6c0*/  MOV R2, UR43 ;  /* 0x0000002b00027c02 */ /* 0x002fe80008000f00 */
[----:B------:R1:W2:Y:S03]  /*a6d0*/  SYNCS.PHASECHK.TRANS64.TRYWAIT P0, [R2+URZ+0x20], R3 ;  /* 0x00002003020075a7 */ /* 0x0002a600080011ff */
[----:B--2---:R-:W-:Y:S05]  /*a6e0*/  @!P0 NANOSLEEP.SYNCS 0x989680 ;  /* 0x009896800000895d */ /* 0x004fea0003900000 */
[----:B------:R-:W2:Y:S02]  /*a6f0*/  @!P0 SYNCS.PHASECHK.TRANS64 P0, [R2+URZ+0x20], R3 ;  /* 0x00002003020085a7 */ /* 0x000ea400080010ff */
[----:B--2---:R-:W-:Y:S05]  /*a700*/  @!P0 BRA `(.L_x_114) ;  /* 0xfffffffc00ec8947 */ /* 0x004fea000383ffff */
[----:B------:R-:W-:Y:S05]  /*a710*/  BRA `(.L_x_113) ;  /* 0xffffffcc003c7947 */ /* 0x000fea000383ffff */
.L_x_116:
[----:B-1----:R1:W3:Y:S02]  /*a720*/  SYNCS.PHASECHK.TRANS64.TRYWAIT P1, [R74+URZ+0x90], R0 ;  /* 0x000090004a0075a7 */ /* 0x0022e400080211ff */
[----:B---3--:R-:W-:Y:S05]  /*a730*/  @!P1 NANOSLEEP.SYNCS 0x989680 ;  /* 0x009896800000995d */ /* 0x008fea0003900000 */
[----:B------:R-:W3:Y:S02]  /*a740*/  @!P1 SYNCS.PHASECHK.TRANS64 P1, [R74+URZ+0x90], R0 ;  /* 0x000090004a0095a7 */ /* 0x000ee400080210ff */
[----:B---3--:R-:W-:Y:S05]  /*a750*/  @!P1 BRA `(.L_x_116) ;  /* 0xfffffffc00f09947 */ /* 0x008fea000383ffff */
[----:B------:R-:W-:Y:S05]  /*a760*/  BRA `(.L_x_115) ;  /* 0xffffffcc00647947 */ /* 0x000fea000383ffff */
.L_x_125:
[----:B-1----:R1:W3:Y:S02]  /*a770*/  SYNCS.PHASECHK.TRANS64.TRYWAIT P0, [R2+URZ+0x20], R0 ;  /* 0x00002000020075a7 */ /* 0x0022e400080011ff */
[----:B---3--:R-:W-:Y:S05]  /*a780*/  @!P0 NANOSLEEP.SYNCS 0x989680 ;  /* 0x009896800000895d */ /* 0x008fea0003900000 */
[----:B------:R-:W3:Y:S02]  /*a790*/  @!P0 SYNCS.PHASECHK.TRANS64 P0, [R2+URZ+0x20], R0 ;  /* 0x00002000020085a7 */ /* 0x000ee400080010ff */
[----:B---3--:R-:W-:Y:S05]  /*a7a0*/  @!P0 BRA `(.L_x_125) ;  /* 0xfffffffc00f08947 */ /* 0x008fea000383ffff */
[----:B------:R-:W-:Y:S05]  /*a7b0*/  BRA `(.L_x_124) ;  /* 0xffffffd400847947 */ /* 0x000fea000383ffff */
.L_x_133:
[----:B-1----:R1:W3:Y:S02]  /*a7c0*/  SYNCS.PHASECHK.TRANS64.TRYWAIT P0, [R0+URZ+0x20], R6 ;  /* 0x00002006000075a7 */ /* 0x0022e400080011ff */
[----:B---3--:R-:W-:Y:S05]  /*a7d0*/  @!P0 NANOSLEEP.SYNCS 0x989680 ;  /* 0x009896800000895d */ /* 0x008fea0003900000 */
[----:B------:R-:W3:Y:S02]  /*a7e0*/  @!P0 SYNCS.PHASECHK.TRANS64 P0, [R0+URZ+0x20], R6 ;  /* 0x00002006000085a7 */ /* 0x000ee400080010ff */
[----:B---3--:R-:W-:Y:S05]  /*a7f0*/  @!P0 BRA `(.L_x_133) ;  /* 0xfffffffc00f08947 */ /* 0x008fea000383ffff */
[----:B------:R-:W-:Y:S05]  /*a800*/  BRA `(.L_x_132) ;  /* 0xffffffdc00c87947 */ /* 0x000fea000383ffff */
.L_x_141:
[----:B-1----:R1:W3:Y:S02]  /*a810*/  SYNCS.PHASECHK.TRANS64.TRYWAIT P0, [R0+URZ+0x20], R5 ;  /* 0x00002005000075a7 */ /* 0x0022e400080011ff */
[----:B---3--:R-:W-:Y:S05]  /*a820*/  @!P0 NANOSLEEP.SYNCS 0x989680 ;  /* 0x009896800000895d */ /* 0x008fea0003900000 */
[----:B------:R-:W3:Y:S02]  /*a830*/  @!P0 SYNCS.PHASECHK.TRANS64 P0, [R0+URZ+0x20], R5 ;  /* 0x00002005000085a7 */ /* 0x000ee400080010ff */
[----:B---3--:R-:W-:Y:S05]  /*a840*/  @!P0 BRA `(.L_x_141) ;  /* 0xfffffffc00f08947 */ /* 0x008fea000383ffff */
[----:B------:R-:W-:Y:S05]  /*a850*/  BRA `(.L_x_140) ;  /* 0xffffffe8000c7947 */ /* 0x000fea000383ffff */
        .weak           $__internal_0_$__cuda_sm10x_tcgen05_guardrail_trap_col_being_dealloced_not_returned_by_alloc
        .type           $__internal_0_$__cuda_sm10x_tcgen05_guardrail_trap_col_being_dealloced_not_returned_by_alloc,@function
        .size           $__internal_0_$__cuda_sm10x_tcgen05_guardrail_trap_col_being_dealloced_not_returned_by_alloc,($__internal_1_$__cuda_sm10x_tcgen05_guardrail_trap_phase_invalid_during_alloc - $__internal_0_$__cuda_sm10x_tcgen05_guardrail_trap_col_being_dealloced_not_returned_by_alloc)
$__internal_0_$__cuda_sm10x_tcgen05_guardrail_trap_col_being_dealloced_not_returned_by_alloc:
[----:B------:R-:W-:Y:S05]  /*a860*/  BPT.TRAP 0x1 ;  /* 0x000000040000795c */ /* 0x000fea0000300000 */
[----:B------:R-:W-:-:S04]  /*a870*/  HFMA2 R3, -RZ, RZ, 0, 0 ;  /* 0x00000000ff037431 */ /* 0x000fc800000001ff */
[----:B------:R-:W-:Y:S05]  /*a880*/  RET.REL.NODEC R2 `(_ZN7cutlass13device_kernelINS_4gemm6kernel13GemmUniversalIN4cute5tupleIJiiiiEEENS1_10collective13CollectiveMmaINS1_35MainloopSm100TmaUmmaWarpSpecializedILi2ELi2ELi4ENS5_IJNS4_1CILi4EEESB_NSA_ILi1EEEEEEEENS5_IJNSA_ILi256EEENSA_ILi64EEENSA_ILi128EEEEEENS_10tfloat32_tENS5_IJlSC_lEEESJ_SK_NS4_8TiledMMAINS4_8MMA_AtomIJNS4_23SM100_MMA_TF32_2x1SM_SSISJ_SJ_fLi256ELi64ELNS4_4UMMA5MajorE0ELSP_0ELNSO_7ScaleInE0ELSQ_0EEEEEENS4_6LayoutINS5_IJSC_SC_SC_EEENS5_IJNSA_ILi0EEESV_SV_EEEEENS5_IJNS4_10UnderscoreESY_SY_EEEEENS4_28SM100_TMA_2SM_LOAD_MULTICASTENS4_14ComposedLayoutINS4_7SwizzleILi3ELi4ELi3EEENS4_18smem_ptr_flag_bitsILi32EEENST_INS5_IJNSA_ILi8EEENSA_ILi32EEEEEENS5_IJS18_SC_EEEEEEEvNS4_8identityES11_S1C_vS1D_EENS_8epilogue10collective18CollectiveEpilogueINS1F_23Sm100TmaWarpSpecializedILi4ELi2ELi16ELb1ELb0EEEJNS5_IJSH_SG_SH_EEENS5_IJNST_ISH_SC_EENST_INSA_ILi16EEESC_EEEEESJ_SK_SJ_SK_NS1F_6fusion15FusionCallbacksIS1J_NS1P_17LinearCombinationISJ_fSJ_fLNS_15FloatRoundStyleE2EEES1K_S1O_JEEENS4_5SM1004TMEM4LOAD26SM100_TMEM_LOAD_32dp32b16xENS4_13SM90_TMA_LOADENS12_INS13_ILi2ELi4ELi3EEES16_NST_INS5_IJS17_S1M_EEENS5_IJS1M_SC_EEEEEEENS4_39AutoVectorizingCopyWithAssumedAlignmentILi128EEENS4_14SM90_TMA_STOREES24_S26_S26_EEEvvEEEEvNT_6ParamsE) ;  /* 0xffffff5402dc7950 */ /* 0x000fea0003c3ffff */
        .weak           $__internal_1_$__cuda_sm10x_tcgen05_guardrail_trap_phase_invalid_during_alloc
        .type           $__internal_1_$__cuda_sm10x_tcgen05_guardrail_trap_phase_invalid_during_alloc,@function
        .size           $__internal_1_$__cuda_sm10x_tcgen05_guardrail_trap_phase_invalid_during_alloc,($__internal_2_$__cuda_sm10x_tcgen05_guardrail_trap_unallocated_columns_being_dealloced - $__internal_1_$__cuda_sm10x_tcgen05_guardrail_trap_phase_invalid_during_alloc)
$__internal_1_$__cuda_sm10x_tcgen05_guardrail_trap_phase_invalid_during_alloc:
[----:B------:R-:W-:Y:S05]  /*a890*/  BPT.TRAP 0x1 ;  /* 0x000000040000795c */ /* 0x000fea0000300000 */
[----:B------:R-:W-:-:S04]  /*a8a0*/  MOV R7, 0x0 ;  /* 0x0000000000077802 */ /* 0x000fc80000000f00 */
[----:B------:R-:W-:Y:S05]  /*a8b0*/  RET.REL.NODEC R6 `(_ZN7cutlass13device_kernelINS_4gemm6kernel13GemmUniversalIN4cute5tupleIJiiiiEEENS1_10collective13CollectiveMmaINS1_35MainloopSm100TmaUmmaWarpSpecializedILi2ELi2ELi4ENS5_IJNS4_1CILi4EEESB_NSA_ILi1EEEEEEEENS5_IJNSA_ILi256EEENSA_ILi64EEENSA_ILi128EEEEEENS_10tfloat32_tENS5_IJlSC_lEEESJ_SK_NS4_8TiledMMAINS4_8MMA_AtomIJNS4_23SM100_MMA_TF32_2x1SM_SSISJ_SJ_fLi256ELi64ELNS4_4UMMA5MajorE0ELSP_0ELNSO_7ScaleInE0ELSQ_0EEEEEENS4_6LayoutINS5_IJSC_SC_SC_EEENS5_IJNSA_ILi0EEESV_SV_EEEEENS5_IJNS4_10UnderscoreESY_SY_EEEEENS4_28SM100_TMA_2SM_LOAD_MULTICASTENS4_14ComposedLayoutINS4_7SwizzleILi3ELi4ELi3EEENS4_18smem_ptr_flag_bitsILi32EEENST_INS5_IJNSA_ILi8EEENSA_ILi32EEEEEENS5_IJS18_SC_EEEEEEEvNS4_8identityES11_S1C_vS1D_EENS_8epilogue10collective18CollectiveEpilogueINS1F_23Sm100TmaWarpSpecializedILi4ELi2ELi16ELb1ELb0EEEJNS5_IJSH_SG_SH_EEENS5_IJNST_ISH_SC_EENST_INSA_ILi16EEESC_EEEEESJ_SK_SJ_SK_NS1F_6fusion15FusionCallbacksIS1J_NS1P_17LinearCombinationISJ_fSJ_fLNS_15FloatRoundStyleE2EEES1K_S1O_JEEENS4_5SM1004TMEM4LOAD26SM100_TMEM_LOAD_32dp32b16xENS4_13SM90_TMA_LOADENS12_INS13_ILi2ELi4ELi3EEES16_NST_INS5_IJS17_S1M_EEENS5_IJS1M_SC_EEEEEEENS4_39AutoVectorizingCopyWithAssumedAlignmentILi128EEENS4_14SM90_TMA_STOREES24_S26_S26_EEEvvEEEEvNT_6ParamsE) ;  /* 0xffffff5406d07950 */ /* 0x000fea0003c3ffff */
        .weak           $__internal_2_$__cuda_sm10x_tcgen05_guardrail_trap_unallocated_columns_being_dealloced
        .type           $__internal_2_$__cuda_sm10x_tcgen05_guardrail_trap_unallocated_columns_being_dealloced,@function
        .size           $__internal_2_$__cuda_sm10x_tcgen05_guardrail_trap_unallocated_columns_being_dealloced,(.L_x_195 - $__internal_2_$__cuda_sm10x_tcgen05_guardrail_trap_unallocated_columns_being_dealloced)
$__internal_2_$__cuda_sm10x_tcgen05_guardrail_trap_unallocated_columns_being_dealloced:
[----:B------:R-:W-:Y:S05]  /*a8c0*/  BPT.TRAP 0x1 ;  /* 0x000000040000795c */ /* 0x000fea0000300000 */
[----:B------:R-:W-:-:S04]  /*a8d0*/  HFMA2 R3, -RZ, RZ, 0, 0 ;  /* 0x00000000ff037431 */ /* 0x000fc800000001ff */
[----:B------:R-:W-:Y:S05]  /*a8e0*/  RET.REL.NODEC R2 `(_ZN7cutlass13device_kernelINS_4gemm6kernel13GemmUniversalIN4cute5tupleIJiiiiEEENS1_10collective13CollectiveMmaINS1_35MainloopSm100TmaUmmaWarpSpecializedILi2ELi2ELi4ENS5_IJNS4_1CILi4EEESB_NSA_ILi1EEEEEEEENS5_IJNSA_ILi256EEENSA_ILi64EEENSA_ILi128EEEEEENS_10tfloat32_tENS5_IJlSC_lEEESJ_SK_NS4_8TiledMMAINS4_8MMA_AtomIJNS4_23SM100_MMA_TF32_2x1SM_SSISJ_SJ_fLi256ELi64ELNS4_4UMMA5MajorE0ELSP_0ELNSO_7ScaleInE0ELSQ_0EEEEEENS4_6LayoutINS5_IJSC_SC_SC_EEENS5_IJNSA_ILi0EEESV_SV_EEEEENS5_IJNS4_10UnderscoreESY_SY_EEEEENS4_28SM100_TMA_2SM_LOAD_MULTICASTENS4_14ComposedLayoutINS4_7SwizzleILi3ELi4ELi3EEENS4_18smem_ptr_flag_bitsILi32EEENST_INS5_IJNSA_ILi8EEENSA_ILi32EEEEEENS5_IJS18_SC_EEEEEEEvNS4_8identityES11_S1C_vS1D_EENS_8epilogue10collective18CollectiveEpilogueINS1F_23Sm100TmaWarpSpecializedILi4ELi2ELi16ELb1ELb0EEEJNS5_IJSH_SG_SH_EEENS5_IJNST_ISH_SC_EENST_INSA_ILi16EEESC_EEEEESJ_SK_SJ_SK_NS1F_6fusion15FusionCallbacksIS1J_NS1P_17LinearCombinationISJ_fSJ_fLNS_15FloatRoundStyleE2EEES1K_S1O_JEEENS4_5SM1004TMEM4LOAD26SM100_TMEM_LOAD_32dp32b16xENS4_13SM90_TMA_LOADENS12_INS13_ILi2ELi4ELi3EEES16_NST_INS5_IJS17_S1M_EEENS5_IJS1M_SC_EEEEEEENS4_39AutoVectorizingCopyWithAssumedAlignmentILi128EEENS4_14SM90_TMA_STOREES24_S26_S26_EEEvvEEEEvNT_6ParamsE) ;  /* 0xffffff5402c47950 */ /* 0x000fea0003c3ffff */
.L_x_194:
[----:B------:R-:W-:-:S00]  /*a8f0*/  BRA `(.L_x_194) ;  /* 0xfffffffc00fc7947 */ /* 0x000fc0000383ffff */
[----:B------:R-:W-:-:S00]  /*a900*/  NOP ;  /* 0x0000000000007918 */ /* 0x000fc00000000000 */
[----:B------:R-:W-:-:S00]  /*a910*/  NOP ;  /* 0x0000000000007918 */ /* 0x000fc00000000000 */
[----:B------:R-:W-:-:S00]  /*a920*/  NOP ;  /* 0x0000000000007918 */ /* 0x000fc00000000000 */
[----:B------:R-:W-:-:S00]  /*a930*/  NOP ;  /* 0x0000000000007918 */ /* 0x000fc00000000000 */
[----:B------:R-:W-:-:S00]  /*a940*/  NOP ;  /* 0x0000000000007918 */ /* 0x000fc00000000000 */
[----:B------:R-:W-:-:S00]  /*a950*/  NOP ;  /* 0x0000000000007918 */ /* 0x000fc00000000000 */
[----:B------:R-:W-:-:S00]  /*a960*/  NOP ;  /* 0x0000000000007918 */ /* 0x000fc00000000000 */
[----:B------:R-:W-:-:S00]  /*a970*/  NOP ;  /* 0x0000000000007918 */ /* 0x000fc00000000000 */
.L_x_195:


//--------------------- .nv.global.init           --------------------------
	.section	.nv.global.init,"aw",@progbits
.nv.global.init:
	.type		$str$27,@object
	.size		$str$27,($str$28 - $str$27)
$str$27:
        /*0000*/ 	.byte	0x28, 0x61, 0x64, 0x64, 0x72, 0x65, 0x73, 0x73, 0x20, 0x26, 0x20, 0x6d, 0x61, 0x73, 0x6b, 0x29
        /*0010*/ 	.byte	0x20, 0x3d, 0x3d, 0x20, 0x30, 0x00
	.type		$str$28,@object
	.size		$str$28,($str$26 - $str$28)
$str$28:
        /*0016*/ 	.byte	0x2f, 0x74, 0x6d, 0x70, 0x2f, 0x63, 0x75, 0x74, 0x6c, 0x61, 0x73, 0x73, 0x5f, 0x73, 0x77, 0x65
        /*0026*/ 	.byte	0x65, 0x70, 0x5f, 0x73, 0x72, 0x63, 0x2f, 0x69, 0x6e, 0x63, 0x6c, 0x75, 0x64, 0x65, 0x2f, 0x63
        /*0036*/ 	.byte	0x75, 0x74, 0x65, 0x2f, 0x70, 0x6f, 0x69, 0x6e, 0x74, 0x65, 0x72, 0x5f, 0x66, 0x6c, 0x61, 0x67
        /*0046*/ 	.byte	0x67, 0x65, 0x64, 0x2e, 0x68, 0x70, 0x70, 0x00
	.type		$str$26,@object
	.size		$str$26,($str$25 - $str$26)
$str$26:
        /*004e*/ 	.byte	0x2f, 0x74, 0x6d, 0x70, 0x2f, 0x63, 0x75, 0x74, 0x6c, 0x61, 0x73, 0x73, 0x5f, 0x73, 0x77, 0x65
        /*005e*/ 	.byte	0x65, 0x70, 0x5f, 0x73, 0x72, 0x63, 0x2f, 0x69, 0x6e, 0x63, 0x6c, 0x75, 0x64, 0x65, 0x2f, 0x63
        /*006e*/ 	.byte	0x75, 0x74, 0x65, 0x2f, 0x61, 0x74, 0x6f, 0x6d, 0x2f, 0x63, 0x6f, 0x70, 0x79, 0x5f, 0x74, 0x72
        /*007e*/ 	.byte	0x61, 0x69, 0x74, 0x73, 0x5f, 0x73, 0x6d, 0x31, 0x30, 0x30, 0x2e, 0x68, 0x70, 0x70, 0x00
	.type		$str$25,@object
	.size		$str$25,(__unnamed_1 - $str$25)
$str$25:
        /*008d*/ 	.byte	0x28, 0x28, 0x75, 0x69, 0x6e, 0x74, 0x33, 0x32, 0x5f, 0x74, 0x28, 0x74, 0x68, 0x72, 0x65, 0x61
        /*009d*/ 	.byte	0x64, 0x49, 0x64, 0x78, 0x2e, 0x78, 0x29, 0x20, 0x2f, 0x20, 0x33, 0x32, 0x29, 0x20, 0x25, 0x20
        /*00ad*/ 	.byte	0x34, 0x29, 0x20, 0x3d, 0x3d, 0x20, 0x28, 0x28, 0x28, 0x74, 0x6d, 0x65, 0x6d, 0x5f, 0x61, 0x64
        /*00bd*/ 	.byte	0x64, 0x72, 0x20, 0x3e, 0x3e, 0x20, 0x31, 0x36, 0x29, 0x20, 0x2f, 0x20, 0x33, 0x32, 0x29, 0x20
        /*00cd*/ 	.byte	0x25, 0x20, 0x34, 0x29, 0x00
	.type		__unnamed_1,@object
	.size		__unnamed_1,(__unnamed_2 - __unnamed_1)
__unnamed_1:
        /*00d2*/ 	.byte	0x61, 0x75, 0x74, 0x6f, 0x20, 0x63, 0x75, 0x74, 0x65, 0x3a, 0x3a, 0x61, 0x73, 0x5f, 0x70, 0x6f
        /* <DEDUP_REMOVED lines=24> */
        /*0262*/ 	.byte	0x32, 0x30, 0x34, 0x38, 0x3e, 0x3e, 0x3e, 0x3e, 0x5d, 0x00
	.type		__unnamed_2,@object
	.size		__unnamed_2,(.L_2 - __unnamed_2)
__unnamed_2:
        /* <DEDUP_REMOVED lines=42> */
        /*050c*/ 	.byte	0x3e, 0x5d, 0x00
.L_2:


//--------------------- .nv.shared._ZN7cutlass13device_kernelINS_4gemm6kernel13GemmUniversalIN4cute5tupleIJiiiiEEENS1_10collective13CollectiveMmaINS1_35MainloopSm100TmaUmmaWarpSpecializedILi2ELi2ELi4ENS5_IJNS4_1CILi4EEESB_NSA_ILi1EEEEEEEENS5_IJNSA_ILi256EEENSA_ILi64EEENSA_ILi128EEEEEENS_10tfloat32_tENS5_IJlSC_lEEESJ_SK_NS4_8TiledMMAINS4_8MMA_AtomIJNS4_23SM100_MMA_TF32_2x1SM_SSISJ_SJ_fLi256ELi64ELNS4_4UMMA5MajorE0ELSP_0ELNSO_7ScaleInE0ELSQ_0EEEEEENS4_6LayoutINS5_IJSC_SC_SC_EEENS5_IJNSA_ILi0EEESV_SV_EEEEENS5_IJNS4_10UnderscoreESY_SY_EEEEENS4_28SM100_TMA_2SM_LOAD_MULTICASTENS4_14ComposedLayoutINS4_7SwizzleILi3ELi4ELi3EEENS4_18smem_ptr_flag_bitsILi32EEENST_INS5_IJNSA_ILi8EEENSA_ILi32EEEEEENS5_IJS18_SC_EEEEEEEvNS4_8identityES11_S1C_vS1D_EENS_8epilogue10collective18CollectiveEpilogueINS1F_23Sm100TmaWarpSpecializedILi4ELi2ELi16ELb1ELb0EEEJNS5_IJSH_SG_SH_EEENS5_IJNST_ISH_SC_EENST_INSA_ILi16EEESC_EEEEESJ_SK_SJ_SK_NS1F_6fusion15FusionCallbacksIS1J_NS1P_17LinearCombinationISJ_fSJ_fLNS_15FloatRoundStyleE2EEES1K_S1O_JEEENS4_5SM1004TMEM4LOAD26SM100_TMEM_LOAD_32dp32b16xENS4_13SM90_TMA_LOADENS12_INS13_ILi2ELi4ELi3EEES16_NST_INS5_IJS17_S1M_EEENS5_IJS1M_SC_EEEEEEENS4_39AutoVectorizingCopyWithAssumedAlignmentILi128EEENS4_14SM90_TMA_STOREES24_S26_S26_EEEvvEEEEvNT_6ParamsE --------------------------
	.section	.nv.shared._ZN7cutlass13device_kernelINS_4gemm6kernel13GemmUniversalIN4cute5tupleIJiiiiEEENS1_10collective13CollectiveMmaINS1_35MainloopSm100TmaUmmaWarpSpecializedILi2ELi2ELi4ENS5_IJNS4_1CILi4EEESB_NSA_ILi1EEEEEEEENS5_IJNSA_ILi256EEENSA_ILi64EEENSA_ILi128EEEEEENS_10tfloat32_tENS5_IJlSC_lEEESJ_SK_NS4_8TiledMMAINS4_8MMA_AtomIJNS4_23SM100_MMA_TF32_2x1SM_SSISJ_SJ_fLi256ELi64ELNS4_4UMMA5MajorE0ELSP_0ELNSO_7ScaleInE0ELSQ_0EEEEEENS4_6LayoutINS5_IJSC_SC_SC_EEENS5_IJNSA_ILi0EEESV_SV_EEEEENS5_IJNS4_10UnderscoreESY_SY_EEEEENS4_28SM100_TMA_2SM_LOAD_MULTICASTENS4_14ComposedLayoutINS4_7SwizzleILi3ELi4ELi3EEENS4_18smem_ptr_flag_bitsILi32EEENST_INS5_IJNSA_ILi8EEENSA_ILi32EEEEEENS5_IJS18_SC_EEEEEEEvNS4_8identityES11_S1C_vS1D_EENS_8epilogue10collective18CollectiveEpilogueINS1F_23Sm100TmaWarpSpecializedILi4ELi2ELi16ELb1ELb0EEEJNS5_IJSH_SG_SH_EEENS5_IJNST_ISH_SC_EENST_INSA_ILi16EEESC_EEEEESJ_SK_SJ_SK_NS1F_6fusion15FusionCallbacksIS1J_NS1P_17LinearCombinationISJ_fSJ_fLNS_15FloatRoundStyleE2EEES1K_S1O_JEEENS4_5SM1004TMEM4LOAD26SM100_TMEM_LOAD_32dp32b16xENS4_13SM90_TMA_LOADENS12_INS13_ILi2ELi4ELi3EEES16_NST_INS5_IJS17_S1M_EEENS5_IJS1M_SC_EEEEEEENS4_39AutoVectorizingCopyWithAssumedAlignmentILi128EEENS4_14SM90_TMA_STOREES24_S26_S26_EEEvvEEEEvNT_6ParamsE,"aw",@nobits
	.sectionflags	@""
	.align	16
	.zero		1024


//--------------------- .nv.shared.reserved.0     --------------------------
	.section	.nv.shared.reserved.0,"aw",@nobits
	.weak		__nv_reservedSMEM_offset_0_alias
	.size		__nv_reservedSMEM_offset_0_alias, 0, 64
	.other		__nv_reservedSMEM_offset_0_alias,@"STO_CUDA_RESERVED_SHARED STV_DEFAULT"
__nv_reservedSMEM_offset_0_alias:
	.zero		0
.nv.shared.reserved.0:
	.zero		64
	.weak		__nv_reservedSMEM_tcgen05_partition
	.type		__nv_reservedSMEM_tcgen05_partition,@object
	.size		__nv_reservedSMEM_tcgen05_partition,(.L_0 - __nv_reservedSMEM_tcgen05_partition)
__nv_reservedSMEM_tcgen05_partition:
	.zero		32
.L_0:


//--------------------- .nv.global                --------------------------
	.section	.nv.global,"aw",@nobits
.nv.global:
	.type		_ZN40_INTERNAL_7a0a021c_4_k_cu_e20fd838_259404cute1_E,@object
	.size		_ZN40_INTERNAL_7a0a021c_4_k_cu_e20fd838_259404cute1_E,(_ZN40_INTERNAL_7a0a021c_4_k_cu_e20fd838_259404cuda3std3__45__cpo6cbeginE - _ZN40_INTERNAL_7a0a021c_4_k_cu_e20fd838_259404cute1_E)
_ZN40_INTERNAL_7a0a021c_4_k_cu_e20fd838_259404cute1_E:
	.zero		1
	.type		_ZN40_INTERNAL_7a0a021c_4_k_cu_e20fd838_259404cuda3std3__45__cpo6cbeginE,@object
	.size		_ZN40_INTERNAL_7a0a021c_4_k_cu_e20fd838_259404cuda3std3__45__cpo6cbeginE,(_ZN40_INTERNAL_7a0a021c_4_k_cu_e20fd838_259404cuda3std3__48in_placeE - _ZN40_INTERNAL_7a0a021c_4_k_cu_e20fd838_259404cuda3std3__45__cpo6cbeginE)
_ZN40_INTERNAL_7a0a021c_4_k_cu_e20fd838_259404cuda3std3__45__cpo6cbeginE:
	.zero		1
	.type		_ZN40_INTERNAL_7a0a021c_4_k_cu_e20fd838_259404cuda3std3__48in_placeE,@object
	.size		_ZN40_INTERNAL_7a0a021c_4_k_cu_e20fd838_259404cuda3std3__48in_placeE,(_ZN40_INTERNAL_7a0a021c_4_k_cu_e20fd838_259404cuda3std6ranges3__45__cpo9iter_moveE - _ZN40_INTERNAL_7a0a021c_4_k_cu_e20fd838_259404cuda3std3__48in_placeE)
_ZN40_INTERNAL_7a0a021c_4_k_cu_e20fd838_259404cuda3std3__48in_placeE:
	.zero		1
	.type		_ZN40_INTERNAL_7a0a021c_4_k_cu_e20fd838_259404cuda3std6ranges3__45__cpo9iter_moveE,@object
	.size		_ZN40_INTERNAL_7a0a021c_4_k_cu_e20fd838_259404cuda3std6ranges3__45__cpo9iter_moveE,(_ZN40_INTERNAL_7a0a021c_4_k_cu_e20fd838_259404cuda3std3__45__cpo5beginE - _ZN40_INTERNAL_7a0a021c_4_k_cu_e20fd838_259404cuda3std6ranges3__45__cpo9iter_moveE)
_ZN40_INTERNAL_7a0a021c_4_k_cu_e20fd838_259404cuda3std6ranges3__45__cpo9iter_moveE:
	.zero		1
	.type		_ZN40_INTERNAL_7a0a021c_4_k_cu_e20fd838_259404cuda3std3__45__cpo5beginE,@object
	.size		_ZN40_INTERNAL_7a0a021c_4_k_cu_e20fd838_259404cuda3std3__45__cpo5beginE,(_ZN40_INTERNAL_7a0a021c_4_k_cu_e20fd838_259404cuda3std3__442_GLOBAL__N__7a0a021c_4_k_cu_e20fd838_259406ignoreE - _ZN40_INTERNAL_7a0a021c_4_k_cu_e20fd838_259404cuda3std3__45__cpo5beginE)
_ZN40_INTERNAL_7a0a021c_4_k_cu_e20fd838_259404cuda3std3__45__cpo5beginE:
	.zero		1
	.type		_ZN40_INTERNAL_7a0a021c_4_k_cu_e20fd838_259404cuda3std3__442_GLOBAL__N__7a0a021c_4_k_cu_e20fd838_259406ignoreE,@object
	.size		_ZN40_INTERNAL_7a0a021c_4_k_cu_e20fd838_259404cuda3std3__442_GLOBAL__N__7a0a021c_4_k_cu_e20fd838_259406ignoreE,(_ZN40_INTERNAL_7a0a021c_4_k_cu_e20fd838_259404cute7productE - _ZN40_INTERNAL_7a0a021c_4_k_cu_e20fd838_259404cuda3std3__442_GLOBAL__N__7a0a021c_4_k_cu_e20fd838_259406ignoreE)
_ZN40_INTERNAL_7a0a021c_4_k_cu_e20fd838_259404cuda3std3__442_GLOBAL__N__7a0a021c_4_k_cu_e20fd838_259406ignoreE:
	.zero		1
	.type		_ZN40_INTERNAL_7a0a021c_4_k_cu_e20fd838_259404cute7productE,@object
	.size		_ZN40_INTERNAL_7a0a021c_4_k_cu_e20fd838_259404cute7productE,(_ZN40_INTERNAL_7a0a021c_4_k_cu_e20fd838_259404cuda3std3__45__cpo3endE - _ZN40_INTERNAL_7a0a021c_4_k_cu_e20fd838_259404cute7productE)
_ZN40_INTERNAL_7a0a021c_4_k_cu_e20fd838_259404cute7productE:
	.zero		1
	.type		_ZN40_INTERNAL_7a0a021c_4_k_cu_e20fd838_259404cuda3std3__45__cpo3endE,@object
	.size		_ZN40_INTERNAL_7a0a021c_4_k_cu_e20fd838_259404cuda3std3__45__cpo3endE,(_ZN40_INTERNAL_7a0a021c_4_k_cu_e20fd838_259404cuda3std3__419piecewise_constructE - _ZN40_INTERNAL_7a0a021c_4_k_cu_e20fd838_259404cuda3std3__45__cpo3endE)
_ZN40_INTERNAL_7a0a021c_4_k_cu_e20fd838_259404cuda3std3__45__cpo3endE:
	.zero		1
	.type		_ZN40_INTERNAL_7a0a021c_4_k_cu_e20fd838_259404cuda3std3__419piecewise_constructE,@object
	.size		_ZN40_INTERNAL_7a0a021c_4_k_cu_e20fd838_259404cuda3std3__419piecewise_constructE,(_ZN40_INTERNAL_7a0a021c_4_k_cu_e20fd838_259404cuda3std3__45__cpo4cendE - _ZN40_INTERNAL_7a0a021c_4_k_cu_e20fd838_259404cuda3std3__419piecewise_constructE)
_ZN40_INTERNAL_7a0a021c_4_k_cu_e20fd838_259404cuda3std3__419piecewise_constructE:
	.zero		1
	.type		_ZN40_INTERNAL_7a0a021c_4_k_cu_e20fd838_259404cuda3std3__45__cpo4cendE,@object
	.size		_ZN40_INTERNAL_7a0a021c_4_k_cu_e20fd838_259404cuda3std3__45__cpo4cendE,(_ZN40_INTERNAL_7a0a021c_4_k_cu_e20fd838_259404cuda3std6ranges3__45__cpo4swapE - _ZN40_INTERNAL_7a0a021c_4_k_cu_e20fd838_259404cuda3std3__45__cpo4cendE)
_ZN40_INTERNAL_7a0a021c_4_k_cu_e20fd838_259404cuda3std3__45__cpo4cendE:
	.zero		1
	.type		_ZN40_INTERNAL_7a0a021c_4_k_cu_e20fd838_259404cuda3std6ranges3__45__cpo4swapE,@object
	.size		_ZN40_INTERNAL_7a0a021c_4_k_cu_e20fd838_259404cuda3std6ranges3__45__cpo4swapE,(.L_10 - _ZN40_INTERNAL_7a0a021c_4_k_cu_e20fd838_259404cuda3std6ranges3__45__cpo4swapE)
_ZN40_INTERNAL_7a0a021c_4_k_cu_e20fd838_259404cuda3std6ranges3__45__cpo4swapE:
	.zero		1
.L_10:


//--------------------- .nv.constant0._ZN7cutlass13device_kernelINS_4gemm6kernel13GemmUniversalIN4cute5tupleIJiiiiEEENS1_10collective13CollectiveMmaINS1_35MainloopSm100TmaUmmaWarpSpecializedILi2ELi2ELi4ENS5_IJNS4_1CILi4EEESB_NSA_ILi1EEEEEEEENS5_IJNSA_ILi256EEENSA_ILi64EEENSA_ILi128EEEEEENS_10tfloat32_tENS5_IJlSC_lEEESJ_SK_NS4_8TiledMMAINS4_8MMA_AtomIJNS4_23SM100_MMA_TF32_2x1SM_SSISJ_SJ_fLi256ELi64ELNS4_4UMMA5MajorE0ELSP_0ELNSO_7ScaleInE0ELSQ_0EEEEEENS4_6LayoutINS5_IJSC_SC_SC_EEENS5_IJNSA_ILi0EEESV_SV_EEEEENS5_IJNS4_10UnderscoreESY_SY_EEEEENS4_28SM100_TMA_2SM_LOAD_MULTICASTENS4_14ComposedLayoutINS4_7SwizzleILi3ELi4ELi3EEENS4_18smem_ptr_flag_bitsILi32EEENST_INS5_IJNSA_ILi8EEENSA_ILi32EEEEEENS5_IJS18_SC_EEEEEEEvNS4_8identityES11_S1C_vS1D_EENS_8epilogue10collective18CollectiveEpilogueINS1F_23Sm100TmaWarpSpecializedILi4ELi2ELi16ELb1ELb0EEEJNS5_IJSH_SG_SH_EEENS5_IJNST_ISH_SC_EENST_INSA_ILi16EEESC_EEEEESJ_SK_SJ_SK_NS1F_6fusion15FusionCallbacksIS1J_NS1P_17LinearCombinationISJ_fSJ_fLNS_15FloatRoundStyleE2EEES1K_S1O_JEEENS4_5SM1004TMEM4LOAD26SM100_TMEM_LOAD_32dp32b16xENS4_13SM90_TMA_LOADENS12_INS13_ILi2ELi4ELi3EEES16_NST_INS5_IJS17_S1M_EEENS5_IJS1M_SC_EEEEEEENS4_39AutoVectorizingCopyWithAssumedAlignmentILi128EEENS4_14SM90_TMA_STOREES24_S26_S26_EEEvvEEEEvNT_6ParamsE --------------------------
	.section	.nv.constant0._ZN7cutlass13device_kernelINS_4gemm6kernel13GemmUniversalIN4cute5tupleIJiiiiEEENS1_10collective13CollectiveMmaINS1_35MainloopSm100TmaUmmaWarpSpecializedILi2ELi2ELi4ENS5_IJNS4_1CILi4EEESB_NSA_ILi1EEEEEEEENS5_IJNSA_ILi256EEENSA_ILi64EEENSA_ILi128EEEEEENS_10tfloat32_tENS5_IJlSC_lEEESJ_SK_NS4_8TiledMMAINS4_8MMA_AtomIJNS4_23SM100_MMA_TF32_2x1SM_SSISJ_SJ_fLi256ELi64ELNS4_4UMMA5MajorE0ELSP_0ELNSO_7ScaleInE0ELSQ_0EEEEEENS4_6LayoutINS5_IJSC_SC_SC_EEENS5_IJNSA_ILi0EEESV_SV_EEEEENS5_IJNS4_10UnderscoreESY_SY_EEEEENS4_28SM100_TMA_2SM_LOAD_MULTICASTENS4_14ComposedLayoutINS4_7SwizzleILi3ELi4ELi3EEENS4_18smem_ptr_flag_bitsILi32EEENST_INS5_IJNSA_ILi8EEENSA_ILi32EEEEEENS5_IJS18_SC_EEEEEEEvNS4_8identityES11_S1C_vS1D_EENS_8epilogue10collective18CollectiveEpilogueINS1F_23Sm100TmaWarpSpecializedILi4ELi2ELi16ELb1ELb0EEEJNS5_IJSH_SG_SH_EEENS5_IJNST_ISH_SC_EENST_INSA_ILi16EEESC_EEEEESJ_SK_SJ_SK_NS1F_6fusion15FusionCallbacksIS1J_NS1P_17LinearCombinationISJ_fSJ_fLNS_15FloatRoundStyleE2EEES1K_S1O_JEEENS4_5SM1004TMEM4LOAD26SM100_TMEM_LOAD_32dp32b16xENS4_13SM90_TMA_LOADENS12_INS13_ILi2ELi4ELi3EEES16_NST_INS5_IJS17_S1M_EEENS5_IJS1M_SC_EEEEEEENS4_39AutoVectorizingCopyWithAssumedAlignmentILi128EEENS4_14SM90_TMA_STOREES24_S26_S26_EEEvvEEEEvNT_6ParamsE,"a",@progbits
	.sectionflags	@""
	.align	4
.nv.constant0._ZN7cutlass13device_kernelINS_4gemm6kernel13GemmUniversalIN4cute5tupleIJiiiiEEENS1_10collective13CollectiveMmaINS1_35MainloopSm100TmaUmmaWarpSpecializedILi2ELi2ELi4ENS5_IJNS4_1CILi4EEESB_NSA_ILi1EEEEEEEENS5_IJNSA_ILi256EEENSA_ILi64EEENSA_ILi128EEEEEENS_10tfloat32_tENS5_IJlSC_lEEESJ_SK_NS4_8TiledMMAINS4_8MMA_AtomIJNS4_23SM100_MMA_TF32_2x1SM_SSISJ_SJ_fLi256ELi64ELNS4_4UMMA5MajorE0ELSP_0ELNSO_7ScaleInE0ELSQ_0EEEEEENS4_6LayoutINS5_IJSC_SC_SC_EEENS5_IJNSA_ILi0EEESV_SV_EEEEENS5_IJNS4_10UnderscoreESY_SY_EEEEENS4_28SM100_TMA_2SM_LOAD_MULTICASTENS4_14ComposedLayoutINS4_7SwizzleILi3ELi4ELi3EEENS4_18smem_ptr_flag_bitsILi32EEENST_INS5_IJNSA_ILi8EEENSA_ILi32EEEEEENS5_IJS18_SC_EEEEEEEvNS4_8identityES11_S1C_vS1D_EENS_8epilogue10collective18CollectiveEpilogueINS1F_23Sm100TmaWarpSpecializedILi4ELi2ELi16ELb1ELb0EEEJNS5_IJSH_SG_SH_EEENS5_IJNST_ISH_SC_EENST_INSA_ILi16EEESC_EEEEESJ_SK_SJ_SK_NS1F_6fusion15FusionCallbacksIS1J_NS1P_17LinearCombinationISJ_fSJ_fLNS_15FloatRoundStyleE2EEES1K_S1O_JEEENS4_5SM1004TMEM4LOAD26SM100_TMEM_LOAD_32dp32b16xENS4_13SM90_TMA_LOADENS12_INS13_ILi2ELi4ELi3EEES16_NST_INS5_IJS17_S1M_EEENS5_IJS1M_SC_EEEEEEENS4_39AutoVectorizingCopyWithAssumedAlignmentILi128EEENS4_14SM90_TMA_STOREES24_S26_S26_EEEvvEEEEvNT_6ParamsE:
	.zero		2944


//--------------------- SYMBOLS --------------------------

	.type		.nv.reservedSmem.offset0,@object
	.size		.nv.reservedSmem.offset0,0x4
	.type		.nv.reservedSmem.cap,@object
	.size		.nv.reservedSmem.cap,0x4
	.type		__assertfail,@function
